//
// Generated by NVIDIA NVVM Compiler
//
// Compiler Build ID: CL-36424714
// Cuda compilation tools, release 13.0, V13.0.88
// Based on NVVM 20.0.0
//

.version 9.0
.target sm_100
.address_size 64

	// .globl	_Z10life3d_runiiPcS_i
.extern .shared .align 16 .b8 cubeBlock[];

.visible .entry _Z10life3d_runiiPcS_i(
	.param .u32 _Z10life3d_runiiPcS_i_param_0,
	.param .u32 _Z10life3d_runiiPcS_i_param_1,
	.param .u64 .ptr .align 1 _Z10life3d_runiiPcS_i_param_2,
	.param .u64 .ptr .align 1 _Z10life3d_runiiPcS_i_param_3,
	.param .u32 _Z10life3d_runiiPcS_i_param_4
)
{
	.reg .pred 	%p<82>;
	.reg .b16 	%rs<7>;
	.reg .b32 	%r<862>;
	.reg .b64 	%rd<189>;

	ld.param.u32 	%r144, [_Z10life3d_runiiPcS_i_param_0];
	ld.param.u32 	%r145, [_Z10life3d_runiiPcS_i_param_1];
	ld.param.u64 	%rd3, [_Z10life3d_runiiPcS_i_param_2];
	ld.param.u64 	%rd2, [_Z10life3d_runiiPcS_i_param_3];
	cvta.to.global.u64 	%rd1, %rd3;
	mov.u32 	%r146, %ctaid.x;
	mov.u32 	%r147, %ntid.x;
	mov.u32 	%r148, %tid.x;
	mad.lo.s32 	%r1, %r146, %r147, %r148;
	mov.u32 	%r149, %ctaid.y;
	mov.u32 	%r150, %ntid.y;
	mov.u32 	%r151, %tid.y;
	mad.lo.s32 	%r2, %r149, %r150, %r151;
	mov.u32 	%r152, %ctaid.z;
	mov.u32 	%r153, %ntid.z;
	mov.u32 	%r154, %tid.z;
	mad.lo.s32 	%r3, %r152, %r153, %r154;
	rem.s32 	%r4, %r1, %r145;
	add.s32 	%r5, %r4, 1;
	rem.s32 	%r6, %r2, %r145;
	add.s32 	%r7, %r6, 1;
	rem.s32 	%r8, %r3, %r145;
	add.s32 	%r9, %r145, 2;
	mad.lo.s32 	%r155, %r9, %r4, %r9;
	add.s32 	%r156, %r155, %r7;
	mad.lo.s32 	%r10, %r156, %r9, %r8;
	mad.lo.s32 	%r157, %r144, %r1, %r2;
	mad.lo.s32 	%r11, %r157, %r144, %r3;
	cvt.s64.s32 	%rd4, %r11;
	add.s64 	%rd5, %rd1, %rd4;
	ld.global.s8 	%r158, [%rd5];
	shl.b32 	%r159, %r10, 2;
	mov.u32 	%r160, cubeBlock;
	add.s32 	%r12, %r160, %r159;
	st.shared.u32 	[%r12+4], %r158;
	or.b32  	%r13, %r6, %r4;
	or.b32  	%r161, %r13, %r8;
	setp.ne.s32 	%p3, %r161, 0;
	@%p3 bra 	$L__BB0_15;
	setp.lt.s32 	%p68, %r145, -1;
	@%p68 bra 	$L__BB0_90;
	add.s32 	%r673, %r3, %r144;
	not.b32 	%r674, %r6;
	not.b32 	%r675, %r4;
	add.s32 	%r676, %r144, %r1;
	add.s32 	%r677, %r676, %r675;
	rem.s32 	%r678, %r677, %r144;
	mul.lo.s32 	%r14, %r678, %r144;
	add.s32 	%r679, %r144, %r2;
	add.s32 	%r15, %r679, %r674;
	add.s32 	%r16, %r673, -1;
	add.s32 	%r17, %r145, 1;
	and.b32  	%r18, %r9, 7;
	add.s32 	%r19, %r18, -1;
	and.b32  	%r20, %r145, 3;
	and.b32  	%r21, %r9, -8;
	and.b32  	%r22, %r9, 3;
	and.b32  	%r23, %r145, 1;
	mov.b32 	%r832, 0;
$L__BB0_3:
	setp.lt.u32 	%p69, %r17, 7;
	mul.lo.s32 	%r25, %r832, %r9;
	add.s32 	%r681, %r15, %r832;
	rem.s32 	%r682, %r681, %r144;
	add.s32 	%r683, %r14, %r682;
	mul.lo.s32 	%r26, %r683, %r144;
	mov.b32 	%r835, 0;
	@%p69 bra 	$L__BB0_6;
	mov.b32 	%r833, 0;
$L__BB0_5:
	.pragma "nounroll";
	add.s32 	%r685, %r833, %r25;
	add.s32 	%r686, %r16, %r833;
	rem.s32 	%r687, %r686, %r144;
	add.s32 	%r688, %r26, %r687;
	cvt.s64.s32 	%rd156, %r688;
	add.s64 	%rd157, %rd1, %rd156;
	ld.global.s8 	%r689, [%rd157];
	shl.b32 	%r690, %r685, 2;
	add.s32 	%r692, %r160, %r690;
	st.shared.u32 	[%r692], %r689;
	add.s32 	%r693, %r686, 1;
	rem.s32 	%r694, %r693, %r144;
	add.s32 	%r695, %r26, %r694;
	cvt.s64.s32 	%rd158, %r695;
	add.s64 	%rd159, %rd1, %rd158;
	ld.global.s8 	%r696, [%rd159];
	st.shared.u32 	[%r692+4], %r696;
	add.s32 	%r697, %r686, 2;
	rem.s32 	%r698, %r697, %r144;
	add.s32 	%r699, %r26, %r698;
	cvt.s64.s32 	%rd160, %r699;
	add.s64 	%rd161, %rd1, %rd160;
	ld.global.s8 	%r700, [%rd161];
	st.shared.u32 	[%r692+8], %r700;
	add.s32 	%r701, %r686, 3;
	rem.s32 	%r702, %r701, %r144;
	add.s32 	%r703, %r26, %r702;
	cvt.s64.s32 	%rd162, %r703;
	add.s64 	%rd163, %rd1, %rd162;
	ld.global.s8 	%r704, [%rd163];
	st.shared.u32 	[%r692+12], %r704;
	add.s32 	%r705, %r686, 4;
	rem.s32 	%r706, %r705, %r144;
	add.s32 	%r707, %r26, %r706;
	cvt.s64.s32 	%rd164, %r707;
	add.s64 	%rd165, %rd1, %rd164;
	ld.global.s8 	%r708, [%rd165];
	st.shared.u32 	[%r692+16], %r708;
	add.s32 	%r709, %r686, 5;
	rem.s32 	%r710, %r709, %r144;
	add.s32 	%r711, %r26, %r710;
	cvt.s64.s32 	%rd166, %r711;
	add.s64 	%rd167, %rd1, %rd166;
	ld.global.s8 	%r712, [%rd167];
	st.shared.u32 	[%r692+20], %r712;
	add.s32 	%r713, %r686, 6;
	rem.s32 	%r714, %r713, %r144;
	add.s32 	%r715, %r26, %r714;
	cvt.s64.s32 	%rd168, %r715;
	add.s64 	%rd169, %rd1, %rd168;
	ld.global.s8 	%r716, [%rd169];
	st.shared.u32 	[%r692+24], %r716;
	add.s32 	%r717, %r686, 7;
	rem.s32 	%r718, %r717, %r144;
	add.s32 	%r719, %r26, %r718;
	cvt.s64.s32 	%rd170, %r719;
	add.s64 	%rd171, %rd1, %rd170;
	ld.global.s8 	%r720, [%rd171];
	st.shared.u32 	[%r692+28], %r720;
	add.s32 	%r833, %r833, 8;
	setp.ne.s32 	%p70, %r833, %r21;
	mov.u32 	%r835, %r21;
	@%p70 bra 	$L__BB0_5;
$L__BB0_6:
	setp.eq.s32 	%p71, %r18, 0;
	@%p71 bra 	$L__BB0_14;
	setp.lt.u32 	%p72, %r19, 3;
	@%p72 bra 	$L__BB0_9;
	add.s32 	%r721, %r835, %r25;
	add.s32 	%r722, %r16, %r835;
	rem.s32 	%r723, %r722, %r144;
	add.s32 	%r724, %r26, %r723;
	cvt.s64.s32 	%rd172, %r724;
	add.s64 	%rd173, %rd1, %rd172;
	ld.global.s8 	%r725, [%rd173];
	shl.b32 	%r726, %r721, 2;
	add.s32 	%r728, %r160, %r726;
	st.shared.u32 	[%r728], %r725;
	add.s32 	%r729, %r722, 1;
	rem.s32 	%r730, %r729, %r144;
	add.s32 	%r731, %r26, %r730;
	cvt.s64.s32 	%rd174, %r731;
	add.s64 	%rd175, %rd1, %rd174;
	ld.global.s8 	%r732, [%rd175];
	st.shared.u32 	[%r728+4], %r732;
	add.s32 	%r733, %r722, 2;
	rem.s32 	%r734, %r733, %r144;
	add.s32 	%r735, %r26, %r734;
	cvt.s64.s32 	%rd176, %r735;
	add.s64 	%rd177, %rd1, %rd176;
	ld.global.s8 	%r736, [%rd177];
	st.shared.u32 	[%r728+8], %r736;
	add.s32 	%r737, %r722, 3;
	rem.s32 	%r738, %r737, %r144;
	add.s32 	%r739, %r26, %r738;
	cvt.s64.s32 	%rd178, %r739;
	add.s64 	%rd179, %rd1, %rd178;
	ld.global.s8 	%r740, [%rd179];
	st.shared.u32 	[%r728+12], %r740;
	add.s32 	%r835, %r835, 4;
$L__BB0_9:
	setp.eq.s32 	%p73, %r22, 0;
	@%p73 bra 	$L__BB0_14;
	setp.eq.s32 	%p74, %r20, 3;
	@%p74 bra 	$L__BB0_12;
	add.s32 	%r741, %r835, %r25;
	add.s32 	%r742, %r16, %r835;
	rem.s32 	%r743, %r742, %r144;
	add.s32 	%r744, %r26, %r743;
	cvt.s64.s32 	%rd180, %r744;
	add.s64 	%rd181, %rd1, %rd180;
	ld.global.s8 	%r745, [%rd181];
	shl.b32 	%r746, %r741, 2;
	add.s32 	%r748, %r160, %r746;
	st.shared.u32 	[%r748], %r745;
	add.s32 	%r749, %r742, 1;
	rem.s32 	%r750, %r749, %r144;
	add.s32 	%r751, %r26, %r750;
	cvt.s64.s32 	%rd182, %r751;
	add.s64 	%rd183, %rd1, %rd182;
	ld.global.s8 	%r752, [%rd183];
	st.shared.u32 	[%r748+4], %r752;
	add.s32 	%r835, %r835, 2;
$L__BB0_12:
	setp.eq.s32 	%p75, %r23, 0;
	@%p75 bra 	$L__BB0_14;
	add.s32 	%r753, %r835, %r25;
	add.s32 	%r754, %r16, %r835;
	rem.s32 	%r755, %r754, %r144;
	add.s32 	%r756, %r26, %r755;
	cvt.s64.s32 	%rd184, %r756;
	add.s64 	%rd185, %rd1, %rd184;
	ld.global.s8 	%r757, [%rd185];
	shl.b32 	%r758, %r753, 2;
	add.s32 	%r760, %r160, %r758;
	st.shared.u32 	[%r760], %r757;
$L__BB0_14:
	add.s32 	%r832, %r832, 1;
	setp.eq.s32 	%p76, %r832, %r9;
	@%p76 bra 	$L__BB0_90;
	bra.uni 	$L__BB0_3;
$L__BB0_15:
	setp.ne.s32 	%p4, %r13, 0;
	setp.ne.s32 	%p5, %r8, 1;
	or.pred  	%p6, %p4, %p5;
	@%p6 bra 	$L__BB0_30;
	setp.lt.s32 	%p59, %r145, -1;
	@%p59 bra 	$L__BB0_90;
	add.s32 	%r584, %r2, %r144;
	add.s32 	%r35, %r145, 1;
	mad.lo.s32 	%r36, %r9, %r145, %r9;
	add.s32 	%r585, %r144, %r1;
	add.s32 	%r586, %r585, %r145;
	add.s32 	%r587, %r586, %r35;
	rem.s32 	%r588, %r587, %r144;
	mul.lo.s32 	%r37, %r588, %r144;
	add.s32 	%r38, %r584, -1;
	add.s32 	%r589, %r144, %r3;
	add.s32 	%r39, %r589, -2;
	and.b32  	%r40, %r9, 7;
	add.s32 	%r41, %r40, -1;
	and.b32  	%r42, %r145, 3;
	and.b32  	%r43, %r9, -8;
	and.b32  	%r44, %r9, 3;
	and.b32  	%r45, %r145, 1;
	mov.b32 	%r837, 0;
$L__BB0_18:
	setp.lt.u32 	%p60, %r35, 7;
	add.s32 	%r591, %r837, %r36;
	mul.lo.s32 	%r47, %r591, %r9;
	add.s32 	%r592, %r38, %r837;
	rem.s32 	%r593, %r592, %r144;
	add.s32 	%r594, %r37, %r593;
	mul.lo.s32 	%r48, %r594, %r144;
	mov.b32 	%r840, 0;
	@%p60 bra 	$L__BB0_21;
	mov.b32 	%r838, 0;
$L__BB0_20:
	.pragma "nounroll";
	add.s32 	%r596, %r838, %r47;
	add.s32 	%r597, %r39, %r838;
	rem.s32 	%r598, %r597, %r144;
	add.s32 	%r599, %r48, %r598;
	cvt.s64.s32 	%rd126, %r599;
	add.s64 	%rd127, %rd1, %rd126;
	ld.global.s8 	%r600, [%rd127];
	shl.b32 	%r601, %r596, 2;
	add.s32 	%r603, %r160, %r601;
	st.shared.u32 	[%r603], %r600;
	add.s32 	%r604, %r597, 1;
	rem.s32 	%r605, %r604, %r144;
	add.s32 	%r606, %r48, %r605;
	cvt.s64.s32 	%rd128, %r606;
	add.s64 	%rd129, %rd1, %rd128;
	ld.global.s8 	%r607, [%rd129];
	st.shared.u32 	[%r603+4], %r607;
	add.s32 	%r608, %r597, 2;
	rem.s32 	%r609, %r608, %r144;
	add.s32 	%r610, %r48, %r609;
	cvt.s64.s32 	%rd130, %r610;
	add.s64 	%rd131, %rd1, %rd130;
	ld.global.s8 	%r611, [%rd131];
	st.shared.u32 	[%r603+8], %r611;
	add.s32 	%r612, %r597, 3;
	rem.s32 	%r613, %r612, %r144;
	add.s32 	%r614, %r48, %r613;
	cvt.s64.s32 	%rd132, %r614;
	add.s64 	%rd133, %rd1, %rd132;
	ld.global.s8 	%r615, [%rd133];
	st.shared.u32 	[%r603+12], %r615;
	add.s32 	%r616, %r597, 4;
	rem.s32 	%r617, %r616, %r144;
	add.s32 	%r618, %r48, %r617;
	cvt.s64.s32 	%rd134, %r618;
	add.s64 	%rd135, %rd1, %rd134;
	ld.global.s8 	%r619, [%rd135];
	st.shared.u32 	[%r603+16], %r619;
	add.s32 	%r620, %r597, 5;
	rem.s32 	%r621, %r620, %r144;
	add.s32 	%r622, %r48, %r621;
	cvt.s64.s32 	%rd136, %r622;
	add.s64 	%rd137, %rd1, %rd136;
	ld.global.s8 	%r623, [%rd137];
	st.shared.u32 	[%r603+20], %r623;
	add.s32 	%r624, %r597, 6;
	rem.s32 	%r625, %r624, %r144;
	add.s32 	%r626, %r48, %r625;
	cvt.s64.s32 	%rd138, %r626;
	add.s64 	%rd139, %rd1, %rd138;
	ld.global.s8 	%r627, [%rd139];
	st.shared.u32 	[%r603+24], %r627;
	add.s32 	%r628, %r597, 7;
	rem.s32 	%r629, %r628, %r144;
	add.s32 	%r630, %r48, %r629;
	cvt.s64.s32 	%rd140, %r630;
	add.s64 	%rd141, %rd1, %rd140;
	ld.global.s8 	%r631, [%rd141];
	st.shared.u32 	[%r603+28], %r631;
	add.s32 	%r838, %r838, 8;
	setp.ne.s32 	%p61, %r838, %r43;
	mov.u32 	%r840, %r43;
	@%p61 bra 	$L__BB0_20;
$L__BB0_21:
	setp.eq.s32 	%p62, %r40, 0;
	@%p62 bra 	$L__BB0_29;
	setp.lt.u32 	%p63, %r41, 3;
	@%p63 bra 	$L__BB0_24;
	add.s32 	%r632, %r840, %r47;
	add.s32 	%r633, %r39, %r840;
	rem.s32 	%r634, %r633, %r144;
	add.s32 	%r635, %r48, %r634;
	cvt.s64.s32 	%rd142, %r635;
	add.s64 	%rd143, %rd1, %rd142;
	ld.global.s8 	%r636, [%rd143];
	shl.b32 	%r637, %r632, 2;
	add.s32 	%r639, %r160, %r637;
	st.shared.u32 	[%r639], %r636;
	add.s32 	%r640, %r633, 1;
	rem.s32 	%r641, %r640, %r144;
	add.s32 	%r642, %r48, %r641;
	cvt.s64.s32 	%rd144, %r642;
	add.s64 	%rd145, %rd1, %rd144;
	ld.global.s8 	%r643, [%rd145];
	st.shared.u32 	[%r639+4], %r643;
	add.s32 	%r644, %r633, 2;
	rem.s32 	%r645, %r644, %r144;
	add.s32 	%r646, %r48, %r645;
	cvt.s64.s32 	%rd146, %r646;
	add.s64 	%rd147, %rd1, %rd146;
	ld.global.s8 	%r647, [%rd147];
	st.shared.u32 	[%r639+8], %r647;
	add.s32 	%r648, %r633, 3;
	rem.s32 	%r649, %r648, %r144;
	add.s32 	%r650, %r48, %r649;
	cvt.s64.s32 	%rd148, %r650;
	add.s64 	%rd149, %rd1, %rd148;
	ld.global.s8 	%r651, [%rd149];
	st.shared.u32 	[%r639+12], %r651;
	add.s32 	%r840, %r840, 4;
$L__BB0_24:
	setp.eq.s32 	%p64, %r44, 0;
	@%p64 bra 	$L__BB0_29;
	setp.eq.s32 	%p65, %r42, 3;
	@%p65 bra 	$L__BB0_27;
	add.s32 	%r652, %r840, %r47;
	add.s32 	%r653, %r39, %r840;
	rem.s32 	%r654, %r653, %r144;
	add.s32 	%r655, %r48, %r654;
	cvt.s64.s32 	%rd150, %r655;
	add.s64 	%rd151, %rd1, %rd150;
	ld.global.s8 	%r656, [%rd151];
	shl.b32 	%r657, %r652, 2;
	add.s32 	%r659, %r160, %r657;
	st.shared.u32 	[%r659], %r656;
	add.s32 	%r660, %r653, 1;
	rem.s32 	%r661, %r660, %r144;
	add.s32 	%r662, %r48, %r661;
	cvt.s64.s32 	%rd152, %r662;
	add.s64 	%rd153, %rd1, %rd152;
	ld.global.s8 	%r663, [%rd153];
	st.shared.u32 	[%r659+4], %r663;
	add.s32 	%r840, %r840, 2;
$L__BB0_27:
	setp.eq.s32 	%p66, %r45, 0;
	@%p66 bra 	$L__BB0_29;
	add.s32 	%r664, %r840, %r47;
	add.s32 	%r665, %r39, %r840;
	rem.s32 	%r666, %r665, %r144;
	add.s32 	%r667, %r48, %r666;
	cvt.s64.s32 	%rd154, %r667;
	add.s64 	%rd155, %rd1, %rd154;
	ld.global.s8 	%r668, [%rd155];
	shl.b32 	%r669, %r664, 2;
	add.s32 	%r671, %r160, %r669;
	st.shared.u32 	[%r671], %r668;
$L__BB0_29:
	add.s32 	%r837, %r837, 1;
	setp.eq.s32 	%p67, %r837, %r9;
	@%p67 bra 	$L__BB0_90;
	bra.uni 	$L__BB0_18;
$L__BB0_30:
	setp.eq.s32 	%p7, %r5, 2;
	setp.eq.s32 	%p8, %r7, 2;
	and.pred  	%p1, %p7, %p8;
	not.pred 	%p9, %p1;
	setp.ne.s32 	%p10, %r8, 0;
	or.pred  	%p11, %p10, %p9;
	@%p11 bra 	$L__BB0_45;
	setp.lt.s32 	%p50, %r145, -1;
	@%p50 bra 	$L__BB0_90;
	add.s32 	%r496, %r3, %r144;
	not.b32 	%r497, %r6;
	not.b32 	%r498, %r4;
	mul.lo.s32 	%r57, %r9, %r9;
	add.s32 	%r499, %r144, %r1;
	add.s32 	%r58, %r499, %r498;
	add.s32 	%r500, %r144, %r2;
	add.s32 	%r501, %r500, %r497;
	rem.s32 	%r59, %r501, %r144;
	add.s32 	%r60, %r496, -1;
	add.s32 	%r61, %r145, 1;
	and.b32  	%r62, %r9, 7;
	add.s32 	%r63, %r62, -1;
	and.b32  	%r64, %r145, 3;
	and.b32  	%r65, %r9, -8;
	and.b32  	%r66, %r9, 3;
	and.b32  	%r67, %r145, 1;
	mov.b32 	%r842, 0;
$L__BB0_33:
	setp.lt.u32 	%p51, %r61, 7;
	mul.lo.s32 	%r69, %r57, %r842;
	add.s32 	%r503, %r58, %r842;
	rem.s32 	%r504, %r503, %r144;
	mad.lo.s32 	%r505, %r504, %r144, %r59;
	mul.lo.s32 	%r70, %r505, %r144;
	mov.b32 	%r845, 0;
	@%p51 bra 	$L__BB0_36;
	mov.b32 	%r843, 0;
$L__BB0_35:
	.pragma "nounroll";
	add.s32 	%r507, %r843, %r69;
	add.s32 	%r508, %r60, %r843;
	rem.s32 	%r509, %r508, %r144;
	add.s32 	%r510, %r70, %r509;
	cvt.s64.s32 	%rd96, %r510;
	add.s64 	%rd97, %rd1, %rd96;
	ld.global.s8 	%r511, [%rd97];
	shl.b32 	%r512, %r507, 2;
	add.s32 	%r514, %r160, %r512;
	st.shared.u32 	[%r514], %r511;
	add.s32 	%r515, %r508, 1;
	rem.s32 	%r516, %r515, %r144;
	add.s32 	%r517, %r70, %r516;
	cvt.s64.s32 	%rd98, %r517;
	add.s64 	%rd99, %rd1, %rd98;
	ld.global.s8 	%r518, [%rd99];
	st.shared.u32 	[%r514+4], %r518;
	add.s32 	%r519, %r508, 2;
	rem.s32 	%r520, %r519, %r144;
	add.s32 	%r521, %r70, %r520;
	cvt.s64.s32 	%rd100, %r521;
	add.s64 	%rd101, %rd1, %rd100;
	ld.global.s8 	%r522, [%rd101];
	st.shared.u32 	[%r514+8], %r522;
	add.s32 	%r523, %r508, 3;
	rem.s32 	%r524, %r523, %r144;
	add.s32 	%r525, %r70, %r524;
	cvt.s64.s32 	%rd102, %r525;
	add.s64 	%rd103, %rd1, %rd102;
	ld.global.s8 	%r526, [%rd103];
	st.shared.u32 	[%r514+12], %r526;
	add.s32 	%r527, %r508, 4;
	rem.s32 	%r528, %r527, %r144;
	add.s32 	%r529, %r70, %r528;
	cvt.s64.s32 	%rd104, %r529;
	add.s64 	%rd105, %rd1, %rd104;
	ld.global.s8 	%r530, [%rd105];
	st.shared.u32 	[%r514+16], %r530;
	add.s32 	%r531, %r508, 5;
	rem.s32 	%r532, %r531, %r144;
	add.s32 	%r533, %r70, %r532;
	cvt.s64.s32 	%rd106, %r533;
	add.s64 	%rd107, %rd1, %rd106;
	ld.global.s8 	%r534, [%rd107];
	st.shared.u32 	[%r514+20], %r534;
	add.s32 	%r535, %r508, 6;
	rem.s32 	%r536, %r535, %r144;
	add.s32 	%r537, %r70, %r536;
	cvt.s64.s32 	%rd108, %r537;
	add.s64 	%rd109, %rd1, %rd108;
	ld.global.s8 	%r538, [%rd109];
	st.shared.u32 	[%r514+24], %r538;
	add.s32 	%r539, %r508, 7;
	rem.s32 	%r540, %r539, %r144;
	add.s32 	%r541, %r70, %r540;
	cvt.s64.s32 	%rd110, %r541;
	add.s64 	%rd111, %rd1, %rd110;
	ld.global.s8 	%r542, [%rd111];
	st.shared.u32 	[%r514+28], %r542;
	add.s32 	%r843, %r843, 8;
	setp.ne.s32 	%p52, %r843, %r65;
	mov.u32 	%r845, %r65;
	@%p52 bra 	$L__BB0_35;
$L__BB0_36:
	setp.eq.s32 	%p53, %r62, 0;
	@%p53 bra 	$L__BB0_44;
	setp.lt.u32 	%p54, %r63, 3;
	@%p54 bra 	$L__BB0_39;
	add.s32 	%r543, %r845, %r69;
	add.s32 	%r544, %r60, %r845;
	rem.s32 	%r545, %r544, %r144;
	add.s32 	%r546, %r70, %r545;
	cvt.s64.s32 	%rd112, %r546;
	add.s64 	%rd113, %rd1, %rd112;
	ld.global.s8 	%r547, [%rd113];
	shl.b32 	%r548, %r543, 2;
	add.s32 	%r550, %r160, %r548;
	st.shared.u32 	[%r550], %r547;
	add.s32 	%r551, %r544, 1;
	rem.s32 	%r552, %r551, %r144;
	add.s32 	%r553, %r70, %r552;
	cvt.s64.s32 	%rd114, %r553;
	add.s64 	%rd115, %rd1, %rd114;
	ld.global.s8 	%r554, [%rd115];
	st.shared.u32 	[%r550+4], %r554;
	add.s32 	%r555, %r544, 2;
	rem.s32 	%r556, %r555, %r144;
	add.s32 	%r557, %r70, %r556;
	cvt.s64.s32 	%rd116, %r557;
	add.s64 	%rd117, %rd1, %rd116;
	ld.global.s8 	%r558, [%rd117];
	st.shared.u32 	[%r550+8], %r558;
	add.s32 	%r559, %r544, 3;
	rem.s32 	%r560, %r559, %r144;
	add.s32 	%r561, %r70, %r560;
	cvt.s64.s32 	%rd118, %r561;
	add.s64 	%rd119, %rd1, %rd118;
	ld.global.s8 	%r562, [%rd119];
	st.shared.u32 	[%r550+12], %r562;
	add.s32 	%r845, %r845, 4;
$L__BB0_39:
	setp.eq.s32 	%p55, %r66, 0;
	@%p55 bra 	$L__BB0_44;
	setp.eq.s32 	%p56, %r64, 3;
	@%p56 bra 	$L__BB0_42;
	add.s32 	%r563, %r845, %r69;
	add.s32 	%r564, %r60, %r845;
	rem.s32 	%r565, %r564, %r144;
	add.s32 	%r566, %r70, %r565;
	cvt.s64.s32 	%rd120, %r566;
	add.s64 	%rd121, %rd1, %rd120;
	ld.global.s8 	%r567, [%rd121];
	shl.b32 	%r568, %r563, 2;
	add.s32 	%r570, %r160, %r568;
	st.shared.u32 	[%r570], %r567;
	add.s32 	%r571, %r564, 1;
	rem.s32 	%r572, %r571, %r144;
	add.s32 	%r573, %r70, %r572;
	cvt.s64.s32 	%rd122, %r573;
	add.s64 	%rd123, %rd1, %rd122;
	ld.global.s8 	%r574, [%rd123];
	st.shared.u32 	[%r570+4], %r574;
	add.s32 	%r845, %r845, 2;
$L__BB0_42:
	setp.eq.s32 	%p57, %r67, 0;
	@%p57 bra 	$L__BB0_44;
	add.s32 	%r575, %r845, %r69;
	add.s32 	%r576, %r60, %r845;
	rem.s32 	%r577, %r576, %r144;
	add.s32 	%r578, %r70, %r577;
	cvt.s64.s32 	%rd124, %r578;
	add.s64 	%rd125, %rd1, %rd124;
	ld.global.s8 	%r579, [%rd125];
	shl.b32 	%r580, %r575, 2;
	add.s32 	%r582, %r160, %r580;
	st.shared.u32 	[%r582], %r579;
$L__BB0_44:
	add.s32 	%r842, %r842, 1;
	setp.eq.s32 	%p58, %r842, %r9;
	@%p58 bra 	$L__BB0_90;
	bra.uni 	$L__BB0_33;
$L__BB0_45:
	setp.ne.s32 	%p12, %r8, 1;
	or.pred  	%p14, %p9, %p12;
	@%p14 bra 	$L__BB0_60;
	add.s32 	%r79, %r145, 1;
	setp.lt.s32 	%p41, %r145, -1;
	@%p41 bra 	$L__BB0_90;
	not.b32 	%r405, %r6;
	not.b32 	%r406, %r4;
	add.s32 	%r407, %r144, %r1;
	add.s32 	%r80, %r407, %r406;
	shl.b32 	%r408, %r79, 1;
	add.s32 	%r409, %r144, %r2;
	add.s32 	%r410, %r409, %r408;
	add.s32 	%r411, %r410, %r405;
	rem.s32 	%r81, %r411, %r144;
	add.s32 	%r412, %r144, %r3;
	add.s32 	%r82, %r412, -2;
	and.b32  	%r83, %r9, 7;
	add.s32 	%r84, %r83, -1;
	and.b32  	%r85, %r145, 3;
	and.b32  	%r86, %r9, -8;
	and.b32  	%r87, %r9, 3;
	and.b32  	%r88, %r145, 1;
	mov.b32 	%r847, 0;
$L__BB0_48:
	setp.lt.u32 	%p42, %r79, 7;
	mad.lo.s32 	%r414, %r847, %r9, %r79;
	mul.lo.s32 	%r90, %r414, %r9;
	add.s32 	%r415, %r80, %r847;
	rem.s32 	%r416, %r415, %r144;
	mad.lo.s32 	%r417, %r416, %r144, %r81;
	mul.lo.s32 	%r91, %r417, %r144;
	mov.b32 	%r850, 0;
	@%p42 bra 	$L__BB0_51;
	mov.b32 	%r848, 0;
$L__BB0_50:
	.pragma "nounroll";
	add.s32 	%r419, %r848, %r90;
	add.s32 	%r420, %r82, %r848;
	rem.s32 	%r421, %r420, %r144;
	add.s32 	%r422, %r91, %r421;
	cvt.s64.s32 	%rd66, %r422;
	add.s64 	%rd67, %rd1, %rd66;
	ld.global.s8 	%r423, [%rd67];
	shl.b32 	%r424, %r419, 2;
	add.s32 	%r426, %r160, %r424;
	st.shared.u32 	[%r426], %r423;
	add.s32 	%r427, %r420, 1;
	rem.s32 	%r428, %r427, %r144;
	add.s32 	%r429, %r91, %r428;
	cvt.s64.s32 	%rd68, %r429;
	add.s64 	%rd69, %rd1, %rd68;
	ld.global.s8 	%r430, [%rd69];
	st.shared.u32 	[%r426+4], %r430;
	add.s32 	%r431, %r420, 2;
	rem.s32 	%r432, %r431, %r144;
	add.s32 	%r433, %r91, %r432;
	cvt.s64.s32 	%rd70, %r433;
	add.s64 	%rd71, %rd1, %rd70;
	ld.global.s8 	%r434, [%rd71];
	st.shared.u32 	[%r426+8], %r434;
	add.s32 	%r435, %r420, 3;
	rem.s32 	%r436, %r435, %r144;
	add.s32 	%r437, %r91, %r436;
	cvt.s64.s32 	%rd72, %r437;
	add.s64 	%rd73, %rd1, %rd72;
	ld.global.s8 	%r438, [%rd73];
	st.shared.u32 	[%r426+12], %r438;
	add.s32 	%r439, %r420, 4;
	rem.s32 	%r440, %r439, %r144;
	add.s32 	%r441, %r91, %r440;
	cvt.s64.s32 	%rd74, %r441;
	add.s64 	%rd75, %rd1, %rd74;
	ld.global.s8 	%r442, [%rd75];
	st.shared.u32 	[%r426+16], %r442;
	add.s32 	%r443, %r420, 5;
	rem.s32 	%r444, %r443, %r144;
	add.s32 	%r445, %r91, %r444;
	cvt.s64.s32 	%rd76, %r445;
	add.s64 	%rd77, %rd1, %rd76;
	ld.global.s8 	%r446, [%rd77];
	st.shared.u32 	[%r426+20], %r446;
	add.s32 	%r447, %r420, 6;
	rem.s32 	%r448, %r447, %r144;
	add.s32 	%r449, %r91, %r448;
	cvt.s64.s32 	%rd78, %r449;
	add.s64 	%rd79, %rd1, %rd78;
	ld.global.s8 	%r450, [%rd79];
	st.shared.u32 	[%r426+24], %r450;
	add.s32 	%r451, %r420, 7;
	rem.s32 	%r452, %r451, %r144;
	add.s32 	%r453, %r91, %r452;
	cvt.s64.s32 	%rd80, %r453;
	add.s64 	%rd81, %rd1, %rd80;
	ld.global.s8 	%r454, [%rd81];
	st.shared.u32 	[%r426+28], %r454;
	add.s32 	%r848, %r848, 8;
	setp.ne.s32 	%p43, %r848, %r86;
	mov.u32 	%r850, %r86;
	@%p43 bra 	$L__BB0_50;
$L__BB0_51:
	setp.eq.s32 	%p44, %r83, 0;
	@%p44 bra 	$L__BB0_59;
	setp.lt.u32 	%p45, %r84, 3;
	@%p45 bra 	$L__BB0_54;
	add.s32 	%r455, %r850, %r90;
	add.s32 	%r456, %r82, %r850;
	rem.s32 	%r457, %r456, %r144;
	add.s32 	%r458, %r91, %r457;
	cvt.s64.s32 	%rd82, %r458;
	add.s64 	%rd83, %rd1, %rd82;
	ld.global.s8 	%r459, [%rd83];
	shl.b32 	%r460, %r455, 2;
	add.s32 	%r462, %r160, %r460;
	st.shared.u32 	[%r462], %r459;
	add.s32 	%r463, %r456, 1;
	rem.s32 	%r464, %r463, %r144;
	add.s32 	%r465, %r91, %r464;
	cvt.s64.s32 	%rd84, %r465;
	add.s64 	%rd85, %rd1, %rd84;
	ld.global.s8 	%r466, [%rd85];
	st.shared.u32 	[%r462+4], %r466;
	add.s32 	%r467, %r456, 2;
	rem.s32 	%r468, %r467, %r144;
	add.s32 	%r469, %r91, %r468;
	cvt.s64.s32 	%rd86, %r469;
	add.s64 	%rd87, %rd1, %rd86;
	ld.global.s8 	%r470, [%rd87];
	st.shared.u32 	[%r462+8], %r470;
	add.s32 	%r471, %r456, 3;
	rem.s32 	%r472, %r471, %r144;
	add.s32 	%r473, %r91, %r472;
	cvt.s64.s32 	%rd88, %r473;
	add.s64 	%rd89, %rd1, %rd88;
	ld.global.s8 	%r474, [%rd89];
	st.shared.u32 	[%r462+12], %r474;
	add.s32 	%r850, %r850, 4;
$L__BB0_54:
	setp.eq.s32 	%p46, %r87, 0;
	@%p46 bra 	$L__BB0_59;
	setp.eq.s32 	%p47, %r85, 3;
	@%p47 bra 	$L__BB0_57;
	add.s32 	%r475, %r850, %r90;
	add.s32 	%r476, %r82, %r850;
	rem.s32 	%r477, %r476, %r144;
	add.s32 	%r478, %r91, %r477;
	cvt.s64.s32 	%rd90, %r478;
	add.s64 	%rd91, %rd1, %rd90;
	ld.global.s8 	%r479, [%rd91];
	shl.b32 	%r480, %r475, 2;
	add.s32 	%r482, %r160, %r480;
	st.shared.u32 	[%r482], %r479;
	add.s32 	%r483, %r476, 1;
	rem.s32 	%r484, %r483, %r144;
	add.s32 	%r485, %r91, %r484;
	cvt.s64.s32 	%rd92, %r485;
	add.s64 	%rd93, %rd1, %rd92;
	ld.global.s8 	%r486, [%rd93];
	st.shared.u32 	[%r482+4], %r486;
	add.s32 	%r850, %r850, 2;
$L__BB0_57:
	setp.eq.s32 	%p48, %r88, 0;
	@%p48 bra 	$L__BB0_59;
	add.s32 	%r487, %r850, %r90;
	add.s32 	%r488, %r82, %r850;
	rem.s32 	%r489, %r488, %r144;
	add.s32 	%r490, %r91, %r489;
	cvt.s64.s32 	%rd94, %r490;
	add.s64 	%rd95, %rd1, %rd94;
	ld.global.s8 	%r491, [%rd95];
	shl.b32 	%r492, %r487, 2;
	add.s32 	%r494, %r160, %r492;
	st.shared.u32 	[%r494], %r491;
$L__BB0_59:
	add.s32 	%r847, %r847, 1;
	setp.eq.s32 	%p49, %r847, %r9;
	@%p49 bra 	$L__BB0_90;
	bra.uni 	$L__BB0_48;
$L__BB0_60:
	setp.ne.s32 	%p15, %r8, 0;
	setp.eq.s32 	%p16, %r5, 3;
	setp.eq.s32 	%p17, %r7, 3;
	and.pred  	%p2, %p16, %p17;
	not.pred 	%p18, %p2;
	or.pred  	%p19, %p15, %p18;
	@%p19 bra 	$L__BB0_75;
	setp.lt.s32 	%p32, %r145, -1;
	@%p32 bra 	$L__BB0_90;
	add.s32 	%r285, %r3, %r144;
	not.b32 	%r286, %r6;
	not.b32 	%r287, %r4;
	add.s32 	%r288, %r144, %r1;
	add.s32 	%r100, %r288, %r287;
	add.s32 	%r289, %r144, %r2;
	add.s32 	%r101, %r289, %r286;
	add.s32 	%r290, %r285, -1;
	rem.s32 	%r102, %r290, %r144;
	add.s32 	%r103, %r145, 1;
	and.b32  	%r104, %r9, 7;
	add.s32 	%r105, %r104, -1;
	and.b32  	%r106, %r145, 3;
	and.b32  	%r107, %r9, -8;
	and.b32  	%r108, %r9, 3;
	and.b32  	%r109, %r145, 1;
	mov.b32 	%r852, 0;
$L__BB0_63:
	setp.lt.u32 	%p33, %r103, 7;
	mul.lo.s32 	%r111, %r852, %r9;
	add.s32 	%r292, %r100, %r852;
	rem.s32 	%r293, %r292, %r144;
	mul.lo.s32 	%r112, %r293, %r144;
	mov.b32 	%r855, 0;
	@%p33 bra 	$L__BB0_66;
	mov.b32 	%r853, 0;
$L__BB0_65:
	.pragma "nounroll";
	add.s32 	%r295, %r853, %r111;
	mul.lo.s32 	%r296, %r295, %r9;
	add.s32 	%r297, %r101, %r853;
	rem.s32 	%r298, %r297, %r144;
	add.s32 	%r299, %r112, %r298;
	mad.lo.s32 	%r300, %r299, %r144, %r102;
	cvt.s64.s32 	%rd36, %r300;
	add.s64 	%rd37, %rd1, %rd36;
	ld.global.s8 	%r301, [%rd37];
	shl.b32 	%r302, %r296, 2;
	add.s32 	%r304, %r160, %r302;
	st.shared.u32 	[%r304], %r301;
	add.s32 	%r305, %r297, 1;
	rem.s32 	%r306, %r305, %r144;
	add.s32 	%r307, %r112, %r306;
	mad.lo.s32 	%r308, %r307, %r144, %r102;
	cvt.s64.s32 	%rd38, %r308;
	add.s64 	%rd39, %rd1, %rd38;
	ld.global.s8 	%r309, [%rd39];
	shl.b32 	%r310, %r9, 2;
	add.s32 	%r311, %r304, %r310;
	st.shared.u32 	[%r311], %r309;
	add.s32 	%r312, %r297, 2;
	rem.s32 	%r313, %r312, %r144;
	add.s32 	%r314, %r112, %r313;
	mad.lo.s32 	%r315, %r314, %r144, %r102;
	cvt.s64.s32 	%rd40, %r315;
	add.s64 	%rd41, %rd1, %rd40;
	ld.global.s8 	%r316, [%rd41];
	add.s32 	%r317, %r311, %r310;
	st.shared.u32 	[%r317], %r316;
	add.s32 	%r318, %r297, 3;
	rem.s32 	%r319, %r318, %r144;
	add.s32 	%r320, %r112, %r319;
	mad.lo.s32 	%r321, %r320, %r144, %r102;
	cvt.s64.s32 	%rd42, %r321;
	add.s64 	%rd43, %rd1, %rd42;
	ld.global.s8 	%r322, [%rd43];
	add.s32 	%r323, %r317, %r310;
	st.shared.u32 	[%r323], %r322;
	add.s32 	%r324, %r297, 4;
	rem.s32 	%r325, %r324, %r144;
	add.s32 	%r326, %r112, %r325;
	mad.lo.s32 	%r327, %r326, %r144, %r102;
	cvt.s64.s32 	%rd44, %r327;
	add.s64 	%rd45, %rd1, %rd44;
	ld.global.s8 	%r328, [%rd45];
	add.s32 	%r329, %r323, %r310;
	st.shared.u32 	[%r329], %r328;
	add.s32 	%r330, %r297, 5;
	rem.s32 	%r331, %r330, %r144;
	add.s32 	%r332, %r112, %r331;
	mad.lo.s32 	%r333, %r332, %r144, %r102;
	cvt.s64.s32 	%rd46, %r333;
	add.s64 	%rd47, %rd1, %rd46;
	ld.global.s8 	%r334, [%rd47];
	add.s32 	%r335, %r329, %r310;
	st.shared.u32 	[%r335], %r334;
	add.s32 	%r336, %r297, 6;
	rem.s32 	%r337, %r336, %r144;
	add.s32 	%r338, %r112, %r337;
	mad.lo.s32 	%r339, %r338, %r144, %r102;
	cvt.s64.s32 	%rd48, %r339;
	add.s64 	%rd49, %rd1, %rd48;
	ld.global.s8 	%r340, [%rd49];
	add.s32 	%r341, %r335, %r310;
	st.shared.u32 	[%r341], %r340;
	add.s32 	%r342, %r297, 7;
	rem.s32 	%r343, %r342, %r144;
	add.s32 	%r344, %r112, %r343;
	mad.lo.s32 	%r345, %r344, %r144, %r102;
	cvt.s64.s32 	%rd50, %r345;
	add.s64 	%rd51, %rd1, %rd50;
	ld.global.s8 	%r346, [%rd51];
	add.s32 	%r347, %r341, %r310;
	st.shared.u32 	[%r347], %r346;
	add.s32 	%r853, %r853, 8;
	setp.ne.s32 	%p34, %r853, %r107;
	mov.u32 	%r855, %r107;
	@%p34 bra 	$L__BB0_65;
$L__BB0_66:
	setp.eq.s32 	%p35, %r104, 0;
	@%p35 bra 	$L__BB0_74;
	setp.lt.u32 	%p36, %r105, 3;
	@%p36 bra 	$L__BB0_69;
	add.s32 	%r348, %r855, %r111;
	mul.lo.s32 	%r349, %r348, %r9;
	add.s32 	%r350, %r101, %r855;
	rem.s32 	%r351, %r350, %r144;
	add.s32 	%r352, %r112, %r351;
	mad.lo.s32 	%r353, %r352, %r144, %r102;
	cvt.s64.s32 	%rd52, %r353;
	add.s64 	%rd53, %rd1, %rd52;
	ld.global.s8 	%r354, [%rd53];
	shl.b32 	%r355, %r349, 2;
	add.s32 	%r357, %r160, %r355;
	st.shared.u32 	[%r357], %r354;
	add.s32 	%r358, %r350, 1;
	rem.s32 	%r359, %r358, %r144;
	add.s32 	%r360, %r112, %r359;
	mad.lo.s32 	%r361, %r360, %r144, %r102;
	cvt.s64.s32 	%rd54, %r361;
	add.s64 	%rd55, %rd1, %rd54;
	ld.global.s8 	%r362, [%rd55];
	shl.b32 	%r363, %r9, 2;
	add.s32 	%r364, %r357, %r363;
	st.shared.u32 	[%r364], %r362;
	add.s32 	%r365, %r350, 2;
	rem.s32 	%r366, %r365, %r144;
	add.s32 	%r367, %r112, %r366;
	mad.lo.s32 	%r368, %r367, %r144, %r102;
	cvt.s64.s32 	%rd56, %r368;
	add.s64 	%rd57, %rd1, %rd56;
	ld.global.s8 	%r369, [%rd57];
	add.s32 	%r370, %r364, %r363;
	st.shared.u32 	[%r370], %r369;
	add.s32 	%r371, %r350, 3;
	rem.s32 	%r372, %r371, %r144;
	add.s32 	%r373, %r112, %r372;
	mad.lo.s32 	%r374, %r373, %r144, %r102;
	cvt.s64.s32 	%rd58, %r374;
	add.s64 	%rd59, %rd1, %rd58;
	ld.global.s8 	%r375, [%rd59];
	add.s32 	%r376, %r370, %r363;
	st.shared.u32 	[%r376], %r375;
	add.s32 	%r855, %r855, 4;
$L__BB0_69:
	setp.eq.s32 	%p37, %r108, 0;
	@%p37 bra 	$L__BB0_74;
	setp.eq.s32 	%p38, %r106, 3;
	@%p38 bra 	$L__BB0_72;
	add.s32 	%r377, %r855, %r111;
	mul.lo.s32 	%r378, %r377, %r9;
	add.s32 	%r379, %r101, %r855;
	rem.s32 	%r380, %r379, %r144;
	add.s32 	%r381, %r112, %r380;
	mad.lo.s32 	%r382, %r381, %r144, %r102;
	cvt.s64.s32 	%rd60, %r382;
	add.s64 	%rd61, %rd1, %rd60;
	ld.global.s8 	%r383, [%rd61];
	shl.b32 	%r384, %r378, 2;
	add.s32 	%r386, %r160, %r384;
	st.shared.u32 	[%r386], %r383;
	add.s32 	%r387, %r379, 1;
	rem.s32 	%r388, %r387, %r144;
	add.s32 	%r389, %r112, %r388;
	mad.lo.s32 	%r390, %r389, %r144, %r102;
	cvt.s64.s32 	%rd62, %r390;
	add.s64 	%rd63, %rd1, %rd62;
	ld.global.s8 	%r391, [%rd63];
	shl.b32 	%r392, %r9, 2;
	add.s32 	%r393, %r386, %r392;
	st.shared.u32 	[%r393], %r391;
	add.s32 	%r855, %r855, 2;
$L__BB0_72:
	setp.eq.s32 	%p39, %r109, 0;
	@%p39 bra 	$L__BB0_74;
	add.s32 	%r394, %r855, %r111;
	mul.lo.s32 	%r395, %r394, %r9;
	add.s32 	%r396, %r101, %r855;
	rem.s32 	%r397, %r396, %r144;
	add.s32 	%r398, %r112, %r397;
	mad.lo.s32 	%r399, %r398, %r144, %r102;
	cvt.s64.s32 	%rd64, %r399;
	add.s64 	%rd65, %rd1, %rd64;
	ld.global.s8 	%r400, [%rd65];
	shl.b32 	%r401, %r395, 2;
	add.s32 	%r403, %r160, %r401;
	st.shared.u32 	[%r403], %r400;
$L__BB0_74:
	add.s32 	%r852, %r852, 1;
	setp.eq.s32 	%p40, %r852, %r9;
	@%p40 bra 	$L__BB0_90;
	bra.uni 	$L__BB0_63;
$L__BB0_75:
	setp.ne.s32 	%p20, %r8, 1;
	or.pred  	%p22, %p18, %p20;
	@%p22 bra 	$L__BB0_90;
	setp.lt.s32 	%p23, %r145, -1;
	@%p23 bra 	$L__BB0_90;
	add.s32 	%r121, %r145, 1;
	not.b32 	%r163, %r6;
	not.b32 	%r164, %r4;
	add.s32 	%r165, %r144, %r1;
	add.s32 	%r122, %r165, %r164;
	add.s32 	%r166, %r144, %r2;
	add.s32 	%r123, %r166, %r163;
	shl.b32 	%r167, %r121, 1;
	add.s32 	%r168, %r144, %r3;
	add.s32 	%r169, %r168, %r167;
	add.s32 	%r170, %r169, -2;
	rem.s32 	%r124, %r170, %r144;
	and.b32  	%r125, %r9, 7;
	add.s32 	%r126, %r125, -1;
	and.b32  	%r127, %r145, 3;
	and.b32  	%r128, %r9, -8;
	and.b32  	%r129, %r9, 3;
	and.b32  	%r130, %r145, 1;
	mov.b32 	%r857, 0;
$L__BB0_78:
	setp.lt.u32 	%p24, %r121, 7;
	mul.lo.s32 	%r132, %r857, %r9;
	add.s32 	%r172, %r122, %r857;
	rem.s32 	%r173, %r172, %r144;
	mul.lo.s32 	%r133, %r173, %r144;
	mov.b32 	%r860, 0;
	@%p24 bra 	$L__BB0_81;
	mov.b32 	%r858, 0;
$L__BB0_80:
	.pragma "nounroll";
	add.s32 	%r175, %r858, %r132;
	mad.lo.s32 	%r176, %r175, %r9, %r145;
	add.s32 	%r177, %r123, %r858;
	rem.s32 	%r178, %r177, %r144;
	add.s32 	%r179, %r133, %r178;
	mad.lo.s32 	%r180, %r179, %r144, %r124;
	cvt.s64.s32 	%rd6, %r180;
	add.s64 	%rd7, %rd1, %rd6;
	ld.global.s8 	%r181, [%rd7];
	shl.b32 	%r182, %r176, 2;
	add.s32 	%r184, %r160, %r182;
	st.shared.u32 	[%r184+4], %r181;
	add.s32 	%r185, %r177, 1;
	rem.s32 	%r186, %r185, %r144;
	add.s32 	%r187, %r133, %r186;
	mad.lo.s32 	%r188, %r187, %r144, %r124;
	cvt.s64.s32 	%rd8, %r188;
	add.s64 	%rd9, %rd1, %rd8;
	ld.global.s8 	%r189, [%rd9];
	shl.b32 	%r190, %r9, 2;
	add.s32 	%r191, %r184, %r190;
	st.shared.u32 	[%r191+4], %r189;
	add.s32 	%r192, %r177, 2;
	rem.s32 	%r193, %r192, %r144;
	add.s32 	%r194, %r133, %r193;
	mad.lo.s32 	%r195, %r194, %r144, %r124;
	cvt.s64.s32 	%rd10, %r195;
	add.s64 	%rd11, %rd1, %rd10;
	ld.global.s8 	%r196, [%rd11];
	add.s32 	%r197, %r191, %r190;
	st.shared.u32 	[%r197+4], %r196;
	add.s32 	%r198, %r177, 3;
	rem.s32 	%r199, %r198, %r144;
	add.s32 	%r200, %r133, %r199;
	mad.lo.s32 	%r201, %r200, %r144, %r124;
	cvt.s64.s32 	%rd12, %r201;
	add.s64 	%rd13, %rd1, %rd12;
	ld.global.s8 	%r202, [%rd13];
	add.s32 	%r203, %r197, %r190;
	st.shared.u32 	[%r203+4], %r202;
	add.s32 	%r204, %r177, 4;
	rem.s32 	%r205, %r204, %r144;
	add.s32 	%r206, %r133, %r205;
	mad.lo.s32 	%r207, %r206, %r144, %r124;
	cvt.s64.s32 	%rd14, %r207;
	add.s64 	%rd15, %rd1, %rd14;
	ld.global.s8 	%r208, [%rd15];
	add.s32 	%r209, %r203, %r190;
	st.shared.u32 	[%r209+4], %r208;
	add.s32 	%r210, %r177, 5;
	rem.s32 	%r211, %r210, %r144;
	add.s32 	%r212, %r133, %r211;
	mad.lo.s32 	%r213, %r212, %r144, %r124;
	cvt.s64.s32 	%rd16, %r213;
	add.s64 	%rd17, %rd1, %rd16;
	ld.global.s8 	%r214, [%rd17];
	add.s32 	%r215, %r209, %r190;
	st.shared.u32 	[%r215+4], %r214;
	add.s32 	%r216, %r177, 6;
	rem.s32 	%r217, %r216, %r144;
	add.s32 	%r218, %r133, %r217;
	mad.lo.s32 	%r219, %r218, %r144, %r124;
	cvt.s64.s32 	%rd18, %r219;
	add.s64 	%rd19, %rd1, %rd18;
	ld.global.s8 	%r220, [%rd19];
	add.s32 	%r221, %r215, %r190;
	st.shared.u32 	[%r221+4], %r220;
	add.s32 	%r222, %r177, 7;
	rem.s32 	%r223, %r222, %r144;
	add.s32 	%r224, %r133, %r223;
	mad.lo.s32 	%r225, %r224, %r144, %r124;
	cvt.s64.s32 	%rd20, %r225;
	add.s64 	%rd21, %rd1, %rd20;
	ld.global.s8 	%r226, [%rd21];
	add.s32 	%r227, %r221, %r190;
	st.shared.u32 	[%r227+4], %r226;
	add.s32 	%r858, %r858, 8;
	setp.ne.s32 	%p25, %r858, %r128;
	mov.u32 	%r860, %r128;
	@%p25 bra 	$L__BB0_80;
$L__BB0_81:
	setp.eq.s32 	%p26, %r125, 0;
	@%p26 bra 	$L__BB0_89;
	setp.lt.u32 	%p27, %r126, 3;
	@%p27 bra 	$L__BB0_84;
	add.s32 	%r228, %r860, %r132;
	mad.lo.s32 	%r229, %r228, %r9, %r145;
	add.s32 	%r230, %r123, %r860;
	rem.s32 	%r231, %r230, %r144;
	add.s32 	%r232, %r133, %r231;
	mad.lo.s32 	%r233, %r232, %r144, %r124;
	cvt.s64.s32 	%rd22, %r233;
	add.s64 	%rd23, %rd1, %rd22;
	ld.global.s8 	%r234, [%rd23];
	shl.b32 	%r235, %r229, 2;
	add.s32 	%r237, %r160, %r235;
	st.shared.u32 	[%r237+4], %r234;
	add.s32 	%r238, %r230, 1;
	rem.s32 	%r239, %r238, %r144;
	add.s32 	%r240, %r133, %r239;
	mad.lo.s32 	%r241, %r240, %r144, %r124;
	cvt.s64.s32 	%rd24, %r241;
	add.s64 	%rd25, %rd1, %rd24;
	ld.global.s8 	%r242, [%rd25];
	shl.b32 	%r243, %r9, 2;
	add.s32 	%r244, %r237, %r243;
	st.shared.u32 	[%r244+4], %r242;
	add.s32 	%r245, %r230, 2;
	rem.s32 	%r246, %r245, %r144;
	add.s32 	%r247, %r133, %r246;
	mad.lo.s32 	%r248, %r247, %r144, %r124;
	cvt.s64.s32 	%rd26, %r248;
	add.s64 	%rd27, %rd1, %rd26;
	ld.global.s8 	%r249, [%rd27];
	add.s32 	%r250, %r244, %r243;
	st.shared.u32 	[%r250+4], %r249;
	add.s32 	%r251, %r230, 3;
	rem.s32 	%r252, %r251, %r144;
	add.s32 	%r253, %r133, %r252;
	mad.lo.s32 	%r254, %r253, %r144, %r124;
	cvt.s64.s32 	%rd28, %r254;
	add.s64 	%rd29, %rd1, %rd28;
	ld.global.s8 	%r255, [%rd29];
	add.s32 	%r256, %r250, %r243;
	st.shared.u32 	[%r256+4], %r255;
	add.s32 	%r860, %r860, 4;
$L__BB0_84:
	setp.eq.s32 	%p28, %r129, 0;
	@%p28 bra 	$L__BB0_89;
	setp.eq.s32 	%p29, %r127, 3;
	@%p29 bra 	$L__BB0_87;
	add.s32 	%r257, %r860, %r132;
	mad.lo.s32 	%r258, %r257, %r9, %r145;
	add.s32 	%r259, %r123, %r860;
	rem.s32 	%r260, %r259, %r144;
	add.s32 	%r261, %r133, %r260;
	mad.lo.s32 	%r262, %r261, %r144, %r124;
	cvt.s64.s32 	%rd30, %r262;
	add.s64 	%rd31, %rd1, %rd30;
	ld.global.s8 	%r263, [%rd31];
	shl.b32 	%r264, %r258, 2;
	add.s32 	%r266, %r160, %r264;
	st.shared.u32 	[%r266+4], %r263;
	add.s32 	%r267, %r259, 1;
	rem.s32 	%r268, %r267, %r144;
	add.s32 	%r269, %r133, %r268;
	mad.lo.s32 	%r270, %r269, %r144, %r124;
	cvt.s64.s32 	%rd32, %r270;
	add.s64 	%rd33, %rd1, %rd32;
	ld.global.s8 	%r271, [%rd33];
	shl.b32 	%r272, %r9, 2;
	add.s32 	%r273, %r266, %r272;
	st.shared.u32 	[%r273+4], %r271;
	add.s32 	%r860, %r860, 2;
$L__BB0_87:
	setp.eq.s32 	%p30, %r130, 0;
	@%p30 bra 	$L__BB0_89;
	add.s32 	%r274, %r860, %r132;
	mad.lo.s32 	%r275, %r274, %r9, %r145;
	add.s32 	%r276, %r123, %r860;
	rem.s32 	%r277, %r276, %r144;
	add.s32 	%r278, %r133, %r277;
	mad.lo.s32 	%r279, %r278, %r144, %r124;
	cvt.s64.s32 	%rd34, %r279;
	add.s64 	%rd35, %rd1, %rd34;
	ld.global.s8 	%r280, [%rd35];
	shl.b32 	%r281, %r275, 2;
	add.s32 	%r283, %r160, %r281;
	st.shared.u32 	[%r283+4], %r280;
$L__BB0_89:
	add.s32 	%r857, %r857, 1;
	setp.ne.s32 	%p31, %r857, %r9;
	@%p31 bra 	$L__BB0_78;
$L__BB0_90:
	bar.sync 	0;
	ld.shared.u32 	%r761, [%r12+8];
	ld.shared.u32 	%r762, [%r12];
	add.s32 	%r763, %r762, %r761;
	shl.b32 	%r764, %r9, 2;
	add.s32 	%r765, %r12, %r764;
	ld.shared.u32 	%r766, [%r765+4];
	add.s32 	%r767, %r763, %r766;
	sub.s32 	%r768, %r10, %r9;
	shl.b32 	%r769, %r768, 2;
	add.s32 	%r771, %r160, %r769;
	ld.shared.u32 	%r772, [%r771+4];
	add.s32 	%r773, %r767, %r772;
	mul.lo.s32 	%r774, %r9, %r9;
	shl.b32 	%r775, %r774, 2;
	add.s32 	%r776, %r12, %r775;
	ld.shared.u32 	%r777, [%r776+4];
	add.s32 	%r778, %r773, %r777;
	sub.s32 	%r779, %r10, %r774;
	shl.b32 	%r780, %r779, 2;
	add.s32 	%r781, %r160, %r780;
	ld.shared.u32 	%r782, [%r781+4];
	add.s32 	%r783, %r778, %r782;
	ld.shared.u32 	%r784, [%r765+8];
	add.s32 	%r785, %r783, %r784;
	ld.shared.u32 	%r786, [%r771+8];
	add.s32 	%r787, %r785, %r786;
	ld.shared.u32 	%r788, [%r776+8];
	add.s32 	%r789, %r787, %r788;
	ld.shared.u32 	%r790, [%r781+8];
	add.s32 	%r791, %r789, %r790;
	ld.shared.u32 	%r792, [%r765];
	add.s32 	%r793, %r791, %r792;
	ld.shared.u32 	%r794, [%r771];
	add.s32 	%r795, %r793, %r794;
	ld.shared.u32 	%r796, [%r776];
	add.s32 	%r797, %r795, %r796;
	ld.shared.u32 	%r798, [%r781];
	add.s32 	%r799, %r797, %r798;
	add.s32 	%r800, %r776, %r764;
	ld.shared.u32 	%r801, [%r800+4];
	add.s32 	%r802, %r799, %r801;
	add.s32 	%r803, %r771, %r775;
	ld.shared.u32 	%r804, [%r803+4];
	add.s32 	%r805, %r802, %r804;
	add.s32 	%r806, %r781, %r764;
	ld.shared.u32 	%r807, [%r806+4];
	add.s32 	%r808, %r805, %r807;
	add.s32 	%r809, %r774, %r9;
	sub.s32 	%r810, %r10, %r809;
	shl.b32 	%r811, %r810, 2;
	add.s32 	%r812, %r160, %r811;
	ld.shared.u32 	%r813, [%r812+4];
	add.s32 	%r814, %r808, %r813;
	ld.shared.u32 	%r815, [%r800+8];
	add.s32 	%r816, %r814, %r815;
	ld.shared.u32 	%r817, [%r806+8];
	add.s32 	%r818, %r816, %r817;
	ld.shared.u32 	%r819, [%r803+8];
	add.s32 	%r820, %r818, %r819;
	ld.shared.u32 	%r821, [%r800];
	add.s32 	%r822, %r820, %r821;
	ld.shared.u32 	%r823, [%r812+8];
	add.s32 	%r824, %r822, %r823;
	ld.shared.u32 	%r825, [%r803];
	add.s32 	%r826, %r824, %r825;
	ld.shared.u32 	%r827, [%r806];
	add.s32 	%r828, %r826, %r827;
	ld.shared.u32 	%r829, [%r812];
	add.s32 	%r830, %r828, %r829;
	ld.shared.u32 	%r143, [%r12+4];
	setp.ne.s32 	%p77, %r143, 0;
	add.s32 	%r831, %r830, -8;
	setp.lt.u32 	%p78, %r831, -3;
	and.pred  	%p79, %p77, %p78;
	mov.b16 	%rs6, 0;
	@%p79 bra 	$L__BB0_92;
	setp.eq.s32 	%p80, %r143, 0;
	setp.eq.s32 	%p81, %r830, 6;
	cvt.u16.u32 	%rs4, %r143;
	selp.b16 	%rs5, 1, %rs4, %p81;
	selp.b16 	%rs6, %rs5, %rs4, %p80;
$L__BB0_92:
	cvt.s64.s32 	%rd186, %r11;
	cvta.to.global.u64 	%rd187, %rd2;
	add.s64 	%rd188, %rd187, %rd186;
	st.global.u8 	[%rd188], %rs6;
	ret;

}


// ===== COMPILED SASS (sm_100) =====

	.target	sm_100

	.elftype	@"ET_EXEC"


//--------------------- .note.nv.tkinfo           --------------------------
	.section	.note.nv.tkinfo,"",@"SHT_NOTE"
	.sectionflags	@"SHF_NOTE_NV_TKINFO"
	.tkinfo
        /*0018*/ 	.word	0x00000002
        /*0030*/ 	.string	""
        /*0030*/ 	.string	"ptxas"
        /*0030*/ 	.string	"Cuda compilation tools, release 13.0, V13.0.88"
        /*0030*/ 	.string	"Build cuda_13.0.r13.0/compiler.36424714_0"
        /*0030*/ 	.string	"-arch sm_100 -m 64 "



//--------------------- .note.nv.cuinfo           --------------------------
	.section	.note.nv.cuinfo,"",@"SHT_NOTE"
	.sectionflags	@"SHF_NOTE_NV_CUINFO"
        /*0018*/ 	.short	0x0002
        /*001a*/ 	.short	0x0064
        /*001c*/ 	.short	0x0082
	.zero		2


//--------------------- .nv.info                  --------------------------
	.section	.nv.info,"",@"SHT_CUDA_INFO"
	.align	4


	//----- nvinfo : EIATTR_REGCOUNT
	.align		4
        /*0000*/ 	.byte	0x04, 0x2f
        /*0002*/ 	.short	(.L_1 - .L_0)
	.align		4
.L_0:
        /*0004*/ 	.word	index@(_Z10life3d_runiiPcS_i)
        /*0008*/ 	.word	0x00000020


	//----- nvinfo : EIATTR_FRAME_SIZE
	.align		4
.L_1:
        /*000c*/ 	.byte	0x04, 0x11
        /*000e*/ 	.short	(.L_3 - .L_2)
	.align		4
.L_2:
        /*0010*/ 	.word	index@(_Z10life3d_runiiPcS_i)
        /*0014*/ 	.word	0x00000000


	//----- nvinfo : EIATTR_MIN_STACK_SIZE
	.align		4
.L_3:
        /*0018*/ 	.byte	0x04, 0x12
        /*001a*/ 	.short	(.L_5 - .L_4)
	.align		4
.L_4:
        /*001c*/ 	.word	index@(_Z10life3d_runiiPcS_i)
        /*0020*/ 	.word	0x00000000
.L_5:


//--------------------- .nv.compat                --------------------------
	.section	.nv.compat,"",@"SHT_CUDA_COMPAT_INFO"
	.align	4
        /*0000*/ 	.byte	0x02, 0x09, 0x00, 0x00, 0x02, 0x02, 0x01, 0x00, 0x02, 0x05, 0x05, 0x00, 0x03, 0x07, 0x01, 0x01
        /*0010*/ 	.byte	0x02, 0x03, 0x00, 0x00, 0x02, 0x06, 0x01, 0x00, 0x04, 0x0b, 0x08, 0x00, 0x09, 0x00, 0x00, 0x00
        /*0020*/ 	.byte	0x00, 0x00, 0x00, 0x00


//--------------------- .nv.info._Z10life3d_runiiPcS_i --------------------------
	.section	.nv.info._Z10life3d_runiiPcS_i,"",@"SHT_CUDA_INFO"
	.sectionflags	@""
	.align	4


	//----- nvinfo : EIATTR_CUDA_API_VERSION
	.align		4
        /*0000*/ 	.byte	0x04, 0x37
        /*0002*/ 	.short	(.L_7 - .L_6)
.L_6:
        /*0004*/ 	.word	0x00000082


	//----- nvinfo : EIATTR_KPARAM_INFO
	.align		4
.L_7:
        /*0008*/ 	.byte	0x04, 0x17
        /*000a*/ 	.short	(.L_9 - .L_8)
.L_8:
        /*000c*/ 	.word	0x00000000
        /*0010*/ 	.short	0x0004
        /*0012*/ 	.short	0x0018
        /*0014*/ 	.byte	0x00, 0xf0, 0x11, 0x00


	//----- nvinfo : EIATTR_KPARAM_INFO
	.align		4
.L_9:
        /*0018*/ 	.byte	0x04, 0x17
        /*001a*/ 	.short	(.L_11 - .L_10)
.L_10:
        /*001c*/ 	.word	0x00000000
        /*0020*/ 	.short	0x0003
        /*0022*/ 	.short	0x0010
        /*0024*/ 	.byte	0x00, 0xf5, 0x21, 0x00


	//----- nvinfo : EIATTR_KPARAM_INFO
	.align		4
.L_11:
        /*0028*/ 	.byte	0x04, 0x17
        /*002a*/ 	.short	(.L_13 - .L_12)
.L_12:
        /*002c*/ 	.word	0x00000000
        /*0030*/ 	.short	0x0002
        /*0032*/ 	.short	0x0008
        /*0034*/ 	.byte	0x00, 0xf5, 0x21, 0x00


	//----- nvinfo : EIATTR_KPARAM_INFO
	.align		4
.L_13:
        /*0038*/ 	.byte	0x04, 0x17
        /*003a*/ 	.short	(.L_15 - .L_14)
.L_14:
        /*003c*/ 	.word	0x00000000
        /*0040*/ 	.short	0x0001
        /*0042*/ 	.short	0x0004
        /*0044*/ 	.byte	0x00, 0xf0, 0x11, 0x00


	//----- nvinfo : EIATTR_KPARAM_INFO
	.align		4
.L_15:
        /*0048*/ 	.byte	0x04, 0x17
        /*004a*/ 	.short	(.L_17 - .L_16)
.L_16:
        /*004c*/ 	.word	0x00000000
        /*0050*/ 	.short	0x0000
        /*0052*/ 	.short	0x0000
        /*0054*/ 	.byte	0x00, 0xf0, 0x11, 0x00


	//----- nvinfo : EIATTR_SPARSE_MMA_MASK
	.align		4
.L_17:
        /*0058*/ 	.byte	0x03, 0x50
        /*005a*/ 	.short	0x0000


	//----- nvinfo : EIATTR_MAXREG_COUNT
	.align		4
        /*005c*/ 	.byte	0x03, 0x1b
        /*005e*/ 	.short	0x00ff


	//----- nvinfo : EIATTR_NUM_BARRIERS
	.align		4
        /*0060*/ 	.byte	0x02, 0x4c
        /*0062*/ 	.byte	0x01
	.zero		1


	//----- nvinfo : EIATTR_MERCURY_ISA_VERSION
	.align		4
        /*0064*/ 	.byte	0x03, 0x5f
        /*0066*/ 	.short	0x0101


	//----- nvinfo : EIATTR_VRC_CTA_INIT_COUNT
	.align		4
        /*0068*/ 	.byte	0x02, 0x4a
	.zero		1
	.zero		1


	//----- nvinfo : EIATTR_EXIT_INSTR_OFFSETS
	.align		4
        /*006c*/ 	.byte	0x04, 0x1c
        /*006e*/ 	.short	(.L_19 - .L_18)


	//   ....[0]....
.L_18:
        /*0070*/ 	.word	0x00009ad0


	//----- nvinfo : EIATTR_CRS_STACK_SIZE
	.align		4
.L_19:
        /*0074*/ 	.byte	0x04, 0x1e
        /*0076*/ 	.short	(.L_21 - .L_20)
.L_20:
        /*0078*/ 	.word	0x00000000


	//----- nvinfo : EIATTR_CBANK_PARAM_SIZE
	.align		4
.L_21:
        /*007c*/ 	.byte	0x03, 0x19
        /*007e*/ 	.short	0x001c


	//----- nvinfo : EIATTR_PARAM_CBANK
	.align		4
        /*0080*/ 	.byte	0x04, 0x0a
        /*0082*/ 	.short	(.L_23 - .L_22)
	.align		4
.L_22:
        /*0084*/ 	.word	index@(.nv.constant0._Z10life3d_runiiPcS_i)
        /*0088*/ 	.short	0x0380
        /*008a*/ 	.short	0x001c


	//----- nvinfo : EIATTR_SW_WAR
	.align		4
.L_23:
        /*008c*/ 	.byte	0x04, 0x36
        /*008e*/ 	.short	(.L_25 - .L_24)
.L_24:
        /*0090*/ 	.word	0x00000008
.L_25:


//--------------------- .nv.callgraph             --------------------------
	.section	.nv.callgraph,"",@"SHT_CUDA_CALLGRAPH"
	.align	4
	.sectionentsize	8
	.align		4
        /*0000*/ 	.word	0x00000000
	.align		4
        /*0004*/ 	.word	0xffffffff
	.align		4
        /*0008*/ 	.word	0x00000000
	.align		4
        /*000c*/ 	.word	0xfffffffe
	.align		4
        /*0010*/ 	.word	0x00000000
	.align		4
        /*0014*/ 	.word	0xfffffffd
	.align		4
        /*0018*/ 	.word	0x00000000
	.align		4
        /*001c*/ 	.word	0xfffffffc


//--------------------- .text._Z10life3d_runiiPcS_i --------------------------
	.section	.text._Z10life3d_runiiPcS_i,"ax",@progbits
	.align	128
        .global         _Z10life3d_runiiPcS_i
        .type           _Z10life3d_runiiPcS_i,@function
        .size           _Z10life3d_runiiPcS_i,(.L_x_44 - _Z10life3d_runiiPcS_i)
        .other          _Z10life3d_runiiPcS_i,@"STO_CUDA_ENTRY STV_DEFAULT"
_Z10life3d_runiiPcS_i:
.text._Z10life3d_runiiPcS_i:
[----:B------:R-:W-:Y:S01]  /*0000*/  LDC R1, c[0x0][0x37c] ;  /* 0x0000df00ff017b82 */ /* 0x000fe20000000800 */
[----:B------:R-:W0:Y:S07]  /*0010*/  S2R R0, SR_TID.X ;  /* 0x0000000000007919 */ /* 0x000e2e0000002100 */
[----:B------:R-:W0:Y:S01]  /*0020*/  LDC R15, c[0x0][0x360] ;  /* 0x0000d800ff0f7b82 */ /* 0x000e220000000800 */
[----:B------:R-:W1:Y:S01]  /*0030*/  LDCU.64 UR8, c[0x0][0x388] ;  /* 0x00007100ff0877ac */ /* 0x000e620008000a00 */
[----:B------:R-:W2:Y:S01]  /*0040*/  S2R R2, SR_TID.Y ;  /* 0x0000000000027919 */ /* 0x000ea20000002200 */
[----:B------:R-:W3:Y:S05]  /*0050*/  S2R R4, SR_TID.Z ;  /* 0x0000000000047919 */ /* 0x000eea0000002300 */
[----:B------:R-:W0:Y:S08]  /*0060*/  S2UR UR4, SR_CTAID.X ;  /* 0x00000000000479c3 */ /* 0x000e300000002500 */
[----:B------:R-:W2:Y:S08]  /*0070*/  S2UR UR5, SR_CTAID.Y ;  /* 0x00000000000579c3 */ /* 0x000eb00000002600 */
[----:B------:R-:W2:Y:S08]  /*0080*/  LDC R3, c[0x0][0x364] ;  /* 0x0000d900ff037b82 */ /* 0x000eb00000000800 */
[----:B------:R-:W3:Y:S01]  /*0090*/  S2UR UR6, SR_CTAID.Z ;  /* 0x00000000000679c3 */ /* 0x000ee20000002700 */
[----:B0-----:R-:W-:-:S07]  /*00a0*/  IMAD R15, R15, UR4, R0 ;  /* 0x000000040f0f7c24 */ /* 0x001fce000f8e0200 */
[----:B------:R-:W3:Y:S08]  /*00b0*/  LDC R13, c[0x0][0x368] ;  /* 0x0000da00ff0d7b82 */ /* 0x000ef00000000800 */
[----:B------:R-:W0:Y:S01]  /*00c0*/  LDC R14, c[0x0][0x380] ;  /* 0x0000e000ff0e7b82 */ /* 0x000e220000000800 */
[----:B--2---:R-:W-:-:S07]  /*00d0*/  IMAD R3, R3, UR5, R2 ;  /* 0x0000000503037c24 */ /* 0x004fce000f8e0202 */
[----:B------:R-:W2:Y:S01]  /*00e0*/  LDC R17, c[0x0][0x384] ;  /* 0x0000e100ff117b82 */ /* 0x000ea20000000800 */
[----:B---3--:R-:W-:Y:S01]  /*00f0*/  IMAD R13, R13, UR6, R4 ;  /* 0x000000060d0d7c24 */ /* 0x008fe2000f8e0204 */
[----:B------:R-:W3:Y:S01]  /*0100*/  LDCU.64 UR6, c[0x0][0x358] ;  /* 0x00006b00ff0677ac */ /* 0x000ee20008000a00 */
[----:B0-----:R-:W-:-:S04]  /*0110*/  IMAD R5, R15, R14, R3 ;  /* 0x0000000e0f057224 */ /* 0x001fc800078e0203 */
[----:B------:R-:W-:-:S05]  /*0120*/  IMAD R5, R5, R14, R13 ;  /* 0x0000000e05057224 */ /* 0x000fca00078e020d */
[----:B-1----:R-:W-:-:S04]  /*0130*/  IADD3 R8, P0, PT, R5, UR8, RZ ;  /* 0x0000000805087c10 */ /* 0x002fc8000ff1e0ff */
[----:B------:R-:W-:-:S05]  /*0140*/  LEA.HI.X.SX32 R9, R5, UR9, 0x1, P0 ;  /* 0x0000000905097c11 */ /* 0x000fca00080f0eff */
[----:B---3--:R0:W3:Y:S01]  /*0150*/  LDG.E.S8 R0, desc[UR6][R8.64] ;  /* 0x0000000608007981 */ /* 0x0080e2000c1e1300 */
[----:B--2---:R-:W-:Y:S01]  /*0160*/  IABS R2, R17 ;  /* 0x0000001100027213 */ /* 0x004fe20000000000 */
[----:B------:R-:W-:Y:S01]  /*0170*/  BSSY.RECONVERGENT B0, `(.L_x_0) ;  /* 0x0000952000007945 */ /* 0x000fe20003800200 */
[----:B------:R-:W-:Y:S02]  /*0180*/  IABS R10, R3 ;  /* 0x00000003000a7213 */ /* 0x000fe40000000000 */
[----:B------:R-:W1:Y:S01]  /*0190*/  I2F.RP R4, R2 ;  /* 0x0000000200047306 */ /* 0x000e620000209400 */
[----:B------:R-:W-:Y:S02]  /*01a0*/  IABS R12, R13 ;  /* 0x0000000d000c7213 */ /* 0x000fe40000000000 */
[----:B------:R-:W-:Y:S02]  /*01b0*/  ISETP.GE.AND P3, PT, R3, RZ, PT ;  /* 0x000000ff0300720c */ /* 0x000fe40003f66270 */
[----:B0-----:R-:W-:-:S03]  /*01c0*/  IABS R8, R15 ;  /* 0x0000000f00087213 */ /* 0x001fc60000000000 */
[----:B-1----:R-:W0:Y:S02]  /*01d0*/  MUFU.RCP R4, R4 ;  /* 0x0000000400047308 */ /* 0x002e240000001000 */
[----:B0-----:R-:W-:-:S06]  /*01e0*/  VIADD R6, R4, 0xffffffe ;  /* 0x0ffffffe04067836 */ /* 0x001fcc0000000000 */
[----:B------:R0:W1:Y:S02]  /*01f0*/  F2I.FTZ.U32.TRUNC.NTZ R7, R6 ;  /* 0x0000000600077305 */ /* 0x000064000021f000 */
[----:B0-----:R-:W-:Y:S02]  /*0200*/  IMAD.MOV.U32 R6, RZ, RZ, RZ ;  /* 0x000000ffff067224 */ /* 0x001fe400078e00ff */
[----:B-1----:R-:W-:-:S04]  /*0210*/  IMAD.MOV R11, RZ, RZ, -R7 ;  /* 0x000000ffff0b7224 */ /* 0x002fc800078e0a07 */
[----:B------:R-:W-:-:S04]  /*0220*/  IMAD R9, R11, R2, RZ ;  /* 0x000000020b097224 */ /* 0x000fc800078e02ff */
[----:B------:R-:W-:-:S06]  /*0230*/  IMAD.HI.U32 R7, R7, R9, R6 ;  /* 0x0000000907077227 */ /* 0x000fcc00078e0006 */
[----:B------:R-:W-:-:S04]  /*0240*/  IMAD.HI.U32 R4, R7, R8, RZ ;  /* 0x0000000807047227 */ /* 0x000fc800078e00ff */
[----:B------:R-:W-:-:S04]  /*0250*/  IMAD.HI.U32 R6, R7, R10, RZ ;  /* 0x0000000a07067227 */ /* 0x000fc800078e00ff */
[----:B------:R-:W-:-:S04]  /*0260*/  IMAD.HI.U32 R7, R7, R12, RZ ;  /* 0x0000000c07077227 */ /* 0x000fc800078e00ff */
[----:B------:R-:W-:Y:S01]  /*0270*/  IMAD.MOV R9, RZ, RZ, -R4 ;  /* 0x000000ffff097224 */ /* 0x000fe200078e0a04 */
[----:B------:R-:W-:Y:S01]  /*0280*/  IADD3 R19, PT, PT, -R7, RZ, RZ ;  /* 0x000000ff07137210 */ /* 0x000fe20007ffe1ff */
[----:B------:R-:W-:Y:S01]  /*0290*/  IMAD.MOV R11, RZ, RZ, -R6 ;  /* 0x000000ffff0b7224 */ /* 0x000fe200078e0a06 */
[----:B------:R-:W-:Y:S01]  /*02a0*/  LOP3.LUT R4, RZ, R17, RZ, 0x33, !PT ;  /* 0x00000011ff047212 */ /* 0x000fe200078e33ff */
[C---:B------:R-:W-:Y:S01]  /*02b0*/  IMAD R7, R2.reuse, R9, R8 ;  /* 0x0000000902077224 */ /* 0x040fe200078e0208 */
[----:B------:R-:W-:Y:S01]  /*02c0*/  MOV R8, 0x400 ;  /* 0x0000040000087802 */ /* 0x000fe20000000f00 */
[C---:B------:R-:W-:Y:S02]  /*02d0*/  IMAD R9, R2.reuse, R11, R10 ;  /* 0x0000000b02097224 */ /* 0x040fe400078e020a */
[C---:B------:R-:W-:Y:S01]  /*02e0*/  IMAD R11, R2.reuse, R19, R12 ;  /* 0x00000013020b7224 */ /* 0x040fe200078e020c */
[C---:B------:R-:W-:Y:S01]  /*02f0*/  ISETP.GT.U32.AND P0, PT, R2.reuse, R7, PT ;  /* 0x000000070200720c */ /* 0x040fe20003f04070 */
[----:B------:R-:W0:Y:S01]  /*0300*/  S2R R19, SR_CgaCtaId ;  /* 0x0000000000137919 */ /* 0x000e220000008800 */
[C---:B------:R-:W-:Y:S01]  /*0310*/  ISETP.GT.U32.AND P1, PT, R2.reuse, R9, PT ;  /* 0x000000090200720c */ /* 0x040fe20003f24070 */
[----:B------:R-:W-:Y:S01]  /*0320*/  VIADD R6, R17, 0x2 ;  /* 0x0000000211067836 */ /* 0x000fe20000000000 */
[----:B------:R-:W-:-:S09]  /*0330*/  ISETP.GT.U32.AND P2, PT, R2, R11, PT ;  /* 0x0000000b0200720c */ /* 0x000fd20003f44070 */
[--C-:B------:R-:W-:Y:S02]  /*0340*/  @!P0 IMAD.IADD R7, R7, 0x1, -R2.reuse ;  /* 0x0000000107078824 */ /* 0x100fe400078e0a02 */
[--C-:B------:R-:W-:Y:S01]  /*0350*/  @!P1 IMAD.IADD R9, R9, 0x1, -R2.reuse ;  /* 0x0000000109099824 */ /* 0x100fe200078e0a02 */
[----:B------:R-:W-:Y:S01]  /*0360*/  ISETP.GE.AND P1, PT, R15, RZ, PT ;  /* 0x000000ff0f00720c */ /* 0x000fe20003f26270 */
[----:B------:R-:W-:Y:S01]  /*0370*/  @!P2 IMAD.IADD R11, R11, 0x1, -R2 ;  /* 0x000000010b0ba824 */ /* 0x000fe200078e0a02 */
[C---:B------:R-:W-:Y:S02]  /*0380*/  ISETP.GT.U32.AND P0, PT, R2.reuse, R7, PT ;  /* 0x000000070200720c */ /* 0x040fe40003f04070 */
[C---:B------:R-:W-:Y:S02]  /*0390*/  ISETP.GT.U32.AND P2, PT, R2.reuse, R9, PT ;  /* 0x000000090200720c */ /* 0x040fe40003f44070 */
[----:B------:R-:W-:-:S09]  /*03a0*/  ISETP.GT.U32.AND P4, PT, R2, R11, PT ;  /* 0x0000000b0200720c */ /* 0x000fd20003f84070 */
[--C-:B------:R-:W-:Y:S01]  /*03b0*/  @!P0 IMAD.IADD R7, R7, 0x1, -R2.reuse ;  /* 0x0000000107078824 */ /* 0x100fe200078e0a02 */
[----:B------:R-:W-:Y:S01]  /*03c0*/  ISETP.NE.AND P0, PT, R17, RZ, PT ;  /* 0x000000ff1100720c */ /* 0x000fe20003f05270 */
[----:B------:R-:W-:Y:S01]  /*03d0*/  @!P2 IMAD.IADD R9, R9, 0x1, -R2 ;  /* 0x000000010909a824 */ /* 0x000fe200078e0a02 */
[----:B------:R-:W-:Y:S01]  /*03e0*/  ISETP.GE.AND P2, PT, R13, RZ, PT ;  /* 0x000000ff0d00720c */ /* 0x000fe20003f46270 */
[----:B------:R-:W-:Y:S01]  /*03f0*/  @!P1 IMAD.MOV R7, RZ, RZ, -R7 ;  /* 0x000000ffff079224 */ /* 0x000fe200078e0a07 */
[----:B------:R-:W-:Y:S01]  /*0400*/  @!P4 IADD3 R11, PT, PT, R11, -R2, RZ ;  /* 0x800000020b0bc210 */ /* 0x000fe20007ffe0ff */
[----:B------:R-:W-:Y:S01]  /*0410*/  @!P3 IMAD.MOV R9, RZ, RZ, -R9 ;  /* 0x000000ffff09b224 */ /* 0x000fe200078e0a09 */
[----:B0-----:R-:W-:Y:S02]  /*0420*/  LEA R8, R19, R8, 0x18 ;  /* 0x0000000813087211 */ /* 0x001fe400078ec0ff */
[C---:B------:R-:W-:Y:S02]  /*0430*/  SEL R21, R4.reuse, R7, !P0 ;  /* 0x0000000704157207 */ /* 0x040fe40004000000 */
[----:B------:R-:W-:-:S03]  /*0440*/  SEL R2, R4, R9, !P0 ;  /* 0x0000000904027207 */ /* 0x000fc60004000000 */
[----:B------:R-:W-:Y:S01]  /*0450*/  IMAD R7, R21, R6, R6 ;  /* 0x0000000615077224 */ /* 0x000fe200078e0206 */
[C---:B------:R-:W-:Y:S01]  /*0460*/  LOP3.LUT R12, R2.reuse, R21, RZ, 0xfc, !PT ;  /* 0x00000015020c7212 */ /* 0x040fe200078efcff */
[----:B------:R-:W-:Y:S02]  /*0470*/  @!P2 IMAD.MOV R11, RZ, RZ, -R11 ;  /* 0x000000ffff0ba224 */ /* 0x000fe400078e0a0b */
[----:B------:R-:W-:-:S03]  /*0480*/  VIADD R10, R2, 0x1 ;  /* 0x00000001020a7836 */ /* 0x000fc60000000000 */
[----:B------:R-:W-:Y:S01]  /*0490*/  SEL R11, R4, R11, !P0 ;  /* 0x0000000b040b7207 */ /* 0x000fe20004000000 */
[----:B------:R-:W-:Y:S01]  /*04a0*/  VIADD R4, R21, 0x1 ;  /* 0x0000000115047836 */ /* 0x000fe20000000000 */
[----:B------:R-:W-:Y:S02]  /*04b0*/  IADD3 R7, PT, PT, R10, R7, RZ ;  /* 0x000000070a077210 */ /* 0x000fe40007ffe0ff */
[----:B------:R-:W-:-:S03]  /*04c0*/  LOP3.LUT P0, RZ, R12, R11, RZ, 0xfc, !PT ;  /* 0x0000000b0cff7212 */ /* 0x000fc6000780fcff */
[----:B------:R-:W-:-:S04]  /*04d0*/  IMAD R7, R6, R7, R11 ;  /* 0x0000000706077224 */ /* 0x000fc800078e020b */
[----:B------:R-:W-:-:S05]  /*04e0*/  IMAD R9, R7, 0x4, R8 ;  /* 0x0000000407097824 */ /* 0x000fca00078e0208 */
[----:B---3--:R0:W-:Y:S01]  /*04f0*/  STS [R9+0x4], R0 ;  /* 0x0000040009007388 */ /* 0x0081e20000000800 */
[----:B------:R-:W-:Y:S05]  /*0500*/  @P0 BRA `(.L_x_1) ;  /* 0x0000001400dc0947 */ /* 0x000fea0003800000 */
[----:B------:R-:W-:-:S13]  /*0510*/  ISETP.GE.AND P0, PT, R17, -0x1, PT ;  /* 0xffffffff1100780c */ /* 0x000fda0003f06270 */
[----:B------:R-:W-:Y:S05]  /*0520*/  @!P0 BRA `(.L_x_2) ;  /* 0x0000009000588947 */ /* 0x000fea0003800000 */
[-C--:B0-----:R-:W-:Y:S01]  /*0530*/  IABS R0, R14.reuse ;  /* 0x0000000e00007213 */ /* 0x081fe20000000000 */
[----:B------:R-:W-:Y:S01]  /*0540*/  UMOV UR4, URZ ;  /* 0x000000ff00047c82 */ /* 0x000fe20008000000 */
[----:B------:R-:W-:Y:S02]  /*0550*/  LOP3.LUT R21, RZ, R21, RZ, 0x33, !PT ;  /* 0x00000015ff157212 */ /* 0x000fe400078e33ff */
[----:B------:R-:W0:Y:S01]  /*0560*/  I2F.RP R4, R0 ;  /* 0x0000000000047306 */ /* 0x000e220000209400 */
[----:B------:R-:W-:Y:S02]  /*0570*/  ISETP.NE.AND P3, PT, R14, RZ, PT ;  /* 0x000000ff0e00720c */ /* 0x000fe40003f65270 */
[----:B------:R-:W-:Y:S02]  /*0580*/  IADD3 R21, PT, PT, R21, R14, R15 ;  /* 0x0000000e15157210 */ /* 0x000fe40007ffe00f */
[----:B------:R-:W-:Y:S02]  /*0590*/  LOP3.LUT R2, RZ, R2, RZ, 0x33, !PT ;  /* 0x00000002ff027212 */ /* 0x000fe400078e33ff */
[----:B------:R-:W-:-:S02]  /*05a0*/  ISETP.GE.AND P4, PT, R21, RZ, PT ;  /* 0x000000ff1500720c */ /* 0x000fc40003f86270 */
[----:B------:R-:W-:Y:S02]  /*05b0*/  IADD3 R2, PT, PT, R2, R14, R3 ;  /* 0x0000000e02027210 */ /* 0x000fe40007ffe003 */
[----:B------:R-:W-:Y:S01]  /*05c0*/  IADD3 R3, PT, PT, R13, -0x1, R14 ;  /* 0xffffffff0d037810 */ /* 0x000fe20007ffe00e */
[----:B0-----:R-:W0:Y:S02]  /*05d0*/  MUFU.RCP R4, R4 ;  /* 0x0000000400047308 */ /* 0x001e240000001000 */
[----:B0-----:R-:W-:Y:S01]  /*05e0*/  VIADD R10, R4, 0xffffffe ;  /* 0x0ffffffe040a7836 */ /* 0x001fe20000000000 */
[----:B------:R-:W-:-:S05]  /*05f0*/  IABS R4, R21 ;  /* 0x0000001500047213 */ /* 0x000fca0000000000 */
[----:B------:R0:W1:Y:S02]  /*0600*/  F2I.FTZ.U32.TRUNC.NTZ R11, R10 ;  /* 0x0000000a000b7305 */ /* 0x000064000021f000 */
[----:B0-----:R-:W-:Y:S02]  /*0610*/  IMAD.MOV.U32 R10, RZ, RZ, RZ ;  /* 0x000000ffff0a7224 */ /* 0x001fe400078e00ff */
[----:B-1----:R-:W-:-:S04]  /*0620*/  IMAD.MOV R19, RZ, RZ, -R11 ;  /* 0x000000ffff137224 */ /* 0x002fc800078e0a0b */
[----:B------:R-:W-:-:S04]  /*0630*/  IMAD R15, R19, R0, RZ ;  /* 0x00000000130f7224 */ /* 0x000fc800078e02ff */
[----:B------:R-:W-:-:S04]  /*0640*/  IMAD.HI.U32 R11, R11, R15, R10 ;  /* 0x0000000f0b0b7227 */ /* 0x000fc800078e000a */
[C---:B------:R-:W-:Y:S01]  /*0650*/  VIADD R10, R17.reuse, 0x1 ;  /* 0x00000001110a7836 */ /* 0x040fe20000000000 */
[----:B------:R-:W-:Y:S01]  /*0660*/  LOP3.LUT R17, R17, 0x3, RZ, 0xc0, !PT ;  /* 0x0000000311117812 */ /* 0x000fe200078ec0ff */
[----:B------:R-:W-:-:S03]  /*0670*/  IMAD.HI.U32 R11, R11, R4, RZ ;  /* 0x000000040b0b7227 */ /* 0x000fc600078e00ff */
[----:B------:R-:W-:Y:S02]  /*0680*/  ISETP.NE.AND P1, PT, R17, 0x3, PT ;  /* 0x000000031100780c */ /* 0x000fe40003f25270 */
[----:B------:R-:W-:-:S05]  /*0690*/  IADD3 R11, PT, PT, -R11, RZ, RZ ;  /* 0x000000ff0b0b7210 */ /* 0x000fca0007ffe1ff */
[----:B------:R-:W-:Y:S01]  /*06a0*/  IMAD R11, R0, R11, R4 ;  /* 0x0000000b000b7224 */ /* 0x000fe200078e0204 */
[----:B------:R-:W-:-:S04]  /*06b0*/  LOP3.LUT R4, R6, 0x7, RZ, 0xc0, !PT ;  /* 0x0000000706047812 */ /* 0x000fc800078ec0ff */
[----:B------:R-:W-:Y:S01]  /*06c0*/  ISETP.GT.U32.AND P0, PT, R0, R11, PT ;  /* 0x0000000b0000720c */ /* 0x000fe20003f04070 */
[----:B------:R-:W-:-:S05]  /*06d0*/  VIADD R4, R4, 0xffffffff ;  /* 0xffffffff04047836 */ /* 0x000fca0000000000 */
[----:B------:R-:W-:Y:S02]  /*06e0*/  ISETP.GE.U32.AND P2, PT, R4, 0x3, PT ;  /* 0x000000030400780c */ /* 0x000fe40003f46070 */
[----:B------:R-:W-:-:S05]  /*06f0*/  LOP3.LUT R4, R6, 0xfffffff8, RZ, 0xc0, !PT ;  /* 0xfffffff806047812 */ /* 0x000fca00078ec0ff */
[----:B------:R-:W-:-:S05]  /*0700*/  @!P0 IMAD.IADD R11, R11, 0x1, -R0 ;  /* 0x000000010b0b8824 */ /* 0x000fca00078e0a00 */
[----:B------:R-:W-:-:S13]  /*0710*/  ISETP.GT.U32.AND P0, PT, R0, R11, PT ;  /* 0x0000000b0000720c */ /* 0x000fda0003f04070 */
[----:B------:R-:W-:Y:S01]  /*0720*/  @!P0 IMAD.IADD R11, R11, 0x1, -R0 ;  /* 0x000000010b0b8824 */ /* 0x000fe200078e0a00 */
[----:B------:R-:W-:-:S03]  /*0730*/  ISETP.GE.U32.AND P0, PT, R10, 0x7, PT ;  /* 0x000000070a00780c */ /* 0x000fc60003f06070 */
[----:B------:R-:W-:-:S05]  /*0740*/  IMAD.MOV.U32 R0, RZ, RZ, R11 ;  /* 0x000000ffff007224 */ /* 0x000fca00078e000b */
[----:B------:R-:W-:Y:S02]  /*0750*/  @!P4 IADD3 R0, PT, PT, -R0, RZ, RZ ;  /* 0x000000ff0000c210 */ /* 0x000fe40007ffe1ff */
[----:B------:R-:W-:-:S07]  /*0760*/  @!P3 LOP3.LUT R0, RZ, R14, RZ, 0x33, !PT ;  /* 0x0000000eff00b212 */ /* 0x000fce00078e33ff */
.L_x_8:
[----:B0-----:R-:W0:Y:S01]  /*0770*/  LDCU UR5, c[0x0][0x380] ;  /* 0x00007000ff0577ac */ /* 0x001e220008000800 */
[----:B-1----:R-:W-:Y:S02]  /*0780*/  VIADD R14, R2, UR4 ;  /* 0x00000004020e7c36 */ /* 0x002fe40008000000 */
[----:B------:R-:W-:Y:S02]  /*0790*/  IMAD.MOV.U32 R12, RZ, RZ, RZ ;  /* 0x000000ffff0c7224 */ /* 0x000fe400078e00ff */
[----:B------:R-:W-:Y:S01]  /*07a0*/  IMAD R18, R6, UR4, RZ ;  /* 0x0000000406127c24 */ /* 0x000fe2000f8e02ff */
[----:B------:R-:W-:Y:S01]  /*07b0*/  IABS R17, R14 ;  /* 0x0000000e00117213 */ /* 0x000fe20000000000 */
[----:B------:R-:W-:Y:S01]  /*07c0*/  IMAD.MOV.U32 R25, RZ, RZ, RZ ;  /* 0x000000ffff197224 */ /* 0x000fe200078e00ff */
[----:B------:R-:W-:Y:S01]  /*07d0*/  ISETP.GE.AND P4, PT, R14, RZ, PT ;  /* 0x000000ff0e00720c */ /* 0x000fe20003f86270 */
[----:B0-----:R-:W-:-:S05]  /*07e0*/  IMAD.U32 R24, RZ, RZ, UR5 ;  /* 0x00000005ff187e24 */ /* 0x001fca000f8e00ff */
[----:B--2---:R-:W-:-:S04]  /*07f0*/  IABS R10, R24 ;  /* 0x00000018000a7213 */ /* 0x004fc80000000000 */
[----:B------:R-:W0:Y:S08]  /*0800*/  I2F.RP R15, R10 ;  /* 0x0000000a000f7306 */ /* 0x000e300000209400 */
[----:B0-----:R-:W0:Y:S02]  /*0810*/  MUFU.RCP R15, R15 ;  /* 0x0000000f000f7308 */ /* 0x001e240000001000 */
[----:B0-----:R-:W-:-:S06]  /*0820*/  VIADD R16, R15, 0xffffffe ;  /* 0x0ffffffe0f107836 */ /* 0x001fcc0000000000 */
[----:B------:R-:W0:Y:S02]  /*0830*/  F2I.FTZ.U32.TRUNC.NTZ R13, R16 ;  /* 0x00000010000d7305 */ /* 0x000e24000021f000 */
[----:B0-----:R-:W-:-:S04]  /*0840*/  IMAD R11, R13, R10, RZ ;  /* 0x0000000a0d0b7224 */ /* 0x001fc800078e02ff */
[----:B------:R-:W-:-:S04]  /*0850*/  IMAD.MOV R11, RZ, RZ, -R11 ;  /* 0x000000ffff0b7224 */ /* 0x000fc800078e0a0b */
[----:B------:R-:W-:Y:S01]  /*0860*/  IMAD.HI.U32 R11, R13, R11, R12 ;  /* 0x0000000b0d0b7227 */ /* 0x000fe200078e000c */
[----:B------:R-:W-:-:S05]  /*0870*/  MOV R13, R17 ;  /* 0x00000011000d7202 */ /* 0x000fca0000000f00 */
[----:B------:R-:W-:-:S04]  /*0880*/  IMAD.HI.U32 R12, R11, R13, RZ ;  /* 0x0000000d0b0c7227 */ /* 0x000fc800078e00ff */
[----:B------:R-:W-:-:S04]  /*0890*/  IMAD.MOV R12, RZ, RZ, -R12 ;  /* 0x000000ffff0c7224 */ /* 0x000fc800078e0a0c */
[----:B------:R-:W-:Y:S02]  /*08a0*/  IMAD R13, R10, R12, R13 ;  /* 0x0000000c0a0d7224 */ /* 0x000fe400078e020d */
[----:B------:R-:W-:-:S05]  /*08b0*/  IMAD.MOV.U32 R12, RZ, RZ, R10 ;  /* 0x000000ffff0c7224 */ /* 0x000fca00078e000a */
[----:B------:R-:W-:-:S13]  /*08c0*/  ISETP.GT.U32.AND P3, PT, R12, R13, PT ;  /* 0x0000000d0c00720c */ /* 0x000fda0003f64070 */
[----:B------:R-:W-:-:S05]  /*08d0*/  @!P3 IMAD.IADD R13, R13, 0x1, -R10 ;  /* 0x000000010d0db824 */ /* 0x000fca00078e0a0a */
[----:B------:R-:W-:-:S13]  /*08e0*/  ISETP.GT.U32.AND P3, PT, R12, R13, PT ;  /* 0x0000000d0c00720c */ /* 0x000fda0003f64070 */
[----:B------:R-:W-:Y:S01]  /*08f0*/  @!P3 IMAD.IADD R13, R13, 0x1, -R10 ;  /* 0x000000010d0db824 */ /* 0x000fe200078e0a0a */
[----:B------:R-:W-:-:S03]  /*0900*/  ISETP.NE.AND P3, PT, R24, RZ, PT ;  /* 0x000000ff1800720c */ /* 0x000fc60003f65270 */
[----:B------:R-:W-:Y:S01]  /*0910*/  IMAD.MOV.U32 R14, RZ, RZ, R13 ;  /* 0x000000ffff0e7224 */ /* 0x000fe200078e000d */
[----:B------:R-:W-:-:S04]  /*0920*/  LOP3.LUT R13, RZ, R24, RZ, 0x33, !PT ;  /* 0x00000018ff0d7212 */ /* 0x000fc800078e33ff */
[----:B------:R-:W-:-:S04]  /*0930*/  @!P4 IADD3 R14, PT, PT, -R14, RZ, RZ ;  /* 0x000000ff0e0ec210 */ /* 0x000fc80007ffe1ff */
[----:B------:R-:W-:-:S05]  /*0940*/  SEL R19, R13, R14, !P3 ;  /* 0x0000000e0d137207 */ /* 0x000fca0005800000 */
[----:B------:R-:W-:Y:S01]  /*0950*/  IMAD R19, R0, R24, R19 ;  /* 0x0000001800137224 */ /* 0x000fe200078e0213 */
[----:B------:R-:W-:Y:S06]  /*0960*/  @!P0 BRA `(.L_x_3) ;  /* 0x0000000800848947 */ /* 0x000fec0003800000 */
[----:B------:R-:W0:Y:S01]  /*0970*/  LDC R24, c[0x0][0x380] ;  /* 0x0000e000ff187b82 */ /* 0x000e220000000800 */
[----:B------:R-:W1:Y:S01]  /*0980*/  LDCU.64 UR8, c[0x0][0x388] ;  /* 0x00007100ff0877ac */ /* 0x000e620008000a00 */
[----:B------:R-:W-:-:S05]  /*0990*/  UMOV UR5, URZ ;  /* 0x000000ff00057c82 */ /* 0x000fca0008000000 */
.L_x_4:
[----:B---3--:R-:W-:Y:S01]  /*09a0*/  VIADD R23, R3, UR5 ;  /* 0x0000000503177c36 */ /* 0x008fe20008000000 */
[----:B0-----:R-:W-:-:S04]  /*09b0*/  IABS R10, R24 ;  /* 0x00000018000a7213 */ /* 0x001fc80000000000 */
[----:B------:R-:W-:Y:S02]  /*09c0*/  IABS R13, R23 ;  /* 0x00000017000d7213 */ /* 0x000fe40000000000 */
[----:B------:R-:W-:-:S03]  /*09d0*/  ISETP.GE.AND P4, PT, R23, RZ, PT ;  /* 0x000000ff1700720c */ /* 0x000fc60003f86270 */
[----:B------:R-:W-:-:S04]  /*09e0*/  IMAD.HI.U32 R11, R11, R13, RZ ;  /* 0x0000000d0b0b7227 */ /* 0x000fc800078e00ff */
[----:B------:R-:W-:-:S04]  /*09f0*/  IMAD.MOV R11, RZ, RZ, -R11 ;  /* 0x000000ffff0b7224 */ /* 0x000fc800078e0a0b */
[----:B------:R-:W-:Y:S01]  /*0a00*/  IMAD R11, R10, R11, R13 ;  /* 0x0000000b0a0b7224 */ /* 0x000fe200078e020d */
[----:B------:R-:W-:-:S04]  /*0a10*/  LOP3.LUT R13, RZ, R24, RZ, 0x33, !PT ;  /* 0x00000018ff0d7212 */ /* 0x000fc800078e33ff */
[----:B------:R-:W-:-:S13]  /*0a20*/  ISETP.GT.U32.AND P3, PT, R12, R11, PT ;  /* 0x0000000b0c00720c */ /* 0x000fda0003f64070 */
[----:B------:R-:W-:-:S05]  /*0a30*/  @!P3 IMAD.IADD R11, R11, 0x1, -R10 ;  /* 0x000000010b0bb824 */ /* 0x000fca00078e0a0a */
[----:B------:R-:W-:-:S13]  /*0a40*/  ISETP.GT.U32.AND P3, PT, R12, R11, PT ;  /* 0x0000000b0c00720c */ /* 0x000fda0003f64070 */
[----:B------:R-:W-:Y:S01]  /*0a50*/  @!P3 IMAD.IADD R11, R11, 0x1, -R10 ;  /* 0x000000010b0bb824 */ /* 0x000fe200078e0a0a */
[----:B------:R-:W-:-:S04]  /*0a60*/  ISETP.NE.AND P3, PT, R24, RZ, PT ;  /* 0x000000ff1800720c */ /* 0x000fc80003f65270 */
[----:B------:R-:W-:-:S04]  /*0a70*/  @!P4 IADD3 R11, PT, PT, -R11, RZ, RZ ;  /* 0x000000ff0b0bc210 */ /* 0x000fc80007ffe1ff */
[----:B------:R-:W-:-:S05]  /*0a80*/  SEL R11, R13, R11, !P3 ;  /* 0x0000000b0d0b7207 */ /* 0x000fca0005800000 */
[----:B------:R-:W-:-:S05]  /*0a90*/  IMAD R11, R19, R24, R11 ;  /* 0x00000018130b7224 */ /* 0x000fca00078e020b */
[----:B-1----:R-:W-:-:S04]  /*0aa0*/  IADD3 R16, P4, PT, R11, UR8, RZ ;  /* 0x000000080b107c10 */ /* 0x002fc8000ff9e0ff */
[----:B------:R-:W-:-:S05]  /*0ab0*/  LEA.HI.X.SX32 R17, R11, UR9, 0x1, P4 ;  /* 0x000000090b117c11 */ /* 0x000fca000a0f0eff */
[----:B------:R0:W2:Y:S01]  /*0ac0*/  LDG.E.S8 R27, desc[UR6][R16.64] ;  /* 0x00000006101b7981 */ /* 0x0000a2000c1e1300 */
[----:B------:R-:W1:Y:S01]  /*0ad0*/  I2F.RP R12, R10 ;  /* 0x0000000a000c7306 */ /* 0x000e620000209400 */
[C---:B------:R-:W-:Y:S02]  /*0ae0*/  VIADD R20, R23.reuse, 0x1 ;  /* 0x0000000117147836 */ /* 0x040fe40000000000 */
[----:B------:R-:W-:Y:S02]  /*0af0*/  IMAD.MOV.U32 R14, RZ, RZ, RZ ;  /* 0x000000ffff0e7224 */ /* 0x000fe400078e00ff */
[C---:B------:R-:W-:Y:S01]  /*0b00*/  VIADD R22, R23.reuse, 0x3 ;  /* 0x0000000317167836 */ /* 0x040fe20000000000 */
[----:B------:R-:W-:Y:S01]  /*0b10*/  IABS R21, R20 ;  /* 0x0000001400157213 */ /* 0x000fe20000000000 */
[----:B0-----:R-:W-:Y:S01]  /*0b20*/  VIADD R16, R23, 0x4 ;  /* 0x0000000417107836 */ /* 0x001fe20000000000 */
[----:B-1----:R-:W0:Y:S02]  /*0b30*/  MUFU.RCP R12, R12 ;  /* 0x0000000c000c7308 */ /* 0x002e240000001000 */
[----:B0-----:R-:W-:-:S06]  /*0b40*/  VIADD R15, R12, 0xffffffe ;  /* 0x0ffffffe0c0f7836 */ /* 0x001fcc0000000000 */
[----:B------:R-:W0:Y:S02]  /*0b50*/  F2I.FTZ.U32.TRUNC.NTZ R15, R15 ;  /* 0x0000000f000f7305 */ /* 0x000e24000021f000 */
[----:B0-----:R-:W-:-:S04]  /*0b60*/  IMAD.MOV R11, RZ, RZ, -R15 ;  /* 0x000000ffff0b7224 */ /* 0x001fc800078e0a0f */
[----:B------:R-:W-:-:S04]  /*0b70*/  IMAD R11, R11, R10, RZ ;  /* 0x0000000a0b0b7224 */ /* 0x000fc800078e02ff */
[----:B------:R-:W-:Y:S01]  /*0b80*/  IMAD.HI.U32 R11, R15, R11, R14 ;  /* 0x0000000b0f0b7227 */ /* 0x000fe200078e000e */
[----:B------:R-:W-:-:S03]  /*0b90*/  IABS R15, R22 ;  /* 0x00000016000f7213 */ /* 0x000fc60000000000 */
[----:B------:R-:W-:Y:S02]  /*0ba0*/  VIADD R14, R23, 0x2 ;  /* 0x00000002170e7836 */ /* 0x000fe40000000000 */
[----:B------:R-:W-:-:S03]  /*0bb0*/  IMAD.HI.U32 R12, R11, R21, RZ ;  /* 0x000000150b0c7227 */ /* 0x000fc600078e00ff */
[----:B------:R-:W-:Y:S02]  /*0bc0*/  IABS R17, R14 ;  /* 0x0000000e00117213 */ /* 0x000fe40000000000 */
[----:B------:R-:W-:-:S05]  /*0bd0*/  IADD3 R12, PT, PT, -R12, RZ, RZ ;  /* 0x000000ff0c0c7210 */ /* 0x000fca0007ffe1ff */
[----:B------:R-:W-:Y:S02]  /*0be0*/  IMAD R21, R10, R12, R21 ;  /* 0x0000000c0a157224 */ /* 0x000fe400078e0215 */
[----:B------:R-:W-:-:S04]  /*0bf0*/  IMAD.HI.U32 R12, R11, R17, RZ ;  /* 0x000000110b0c7227 */ /* 0x000fc800078e00ff */
[----:B------:R-:W-:-:S04]  /*0c00*/  IMAD.MOV R12, RZ, RZ, -R12 ;  /* 0x000000ffff0c7224 */ /* 0x000fc800078e0a0c */
[----:B------:R-:W-:Y:S02]  /*0c10*/  IMAD R17, R10, R12, R17 ;  /* 0x0000000c0a117224 */ /* 0x000fe400078e0211 */
[----:B------:R-:W-:-:S04]  /*0c20*/  IMAD.HI.U32 R12, R11, R15, RZ ;  /* 0x0000000f0b0c7227 */ /* 0x000fc800078e00ff */
[----:B------:R-:W-:-:S04]  /*0c30*/  IMAD.MOV R12, RZ, RZ, -R12 ;  /* 0x000000ffff0c7224 */ /* 0x000fc800078e0a0c */
[----:B------:R-:W-:Y:S02]  /*0c40*/  IMAD R15, R10, R12, R15 ;  /* 0x0000000c0a0f7224 */ /* 0x000fe400078e020f */
[----:B------:R-:W-:-:S05]  /*0c50*/  IMAD.MOV.U32 R12, RZ, RZ, R10 ;  /* 0x000000ffff0c7224 */ /* 0x000fca00078e000a */
[C---:B------:R-:W-:Y:S02]  /*0c60*/  ISETP.GT.U32.AND P4, PT, R12.reuse, R21, PT ;  /* 0x000000150c00720c */ /* 0x040fe40003f84070 */
[----:B------:R-:W-:-:S11]  /*0c70*/  ISETP.GT.U32.AND P5, PT, R12, R17, PT ;  /* 0x000000110c00720c */ /* 0x000fd60003fa4070 */
[----:B------:R-:W-:Y:S02]  /*0c80*/  @!P4 IMAD.IADD R21, R21, 0x1, -R10 ;  /* 0x000000011515c824 */ /* 0x000fe400078e0a0a */
[----:B------:R-:W-:Y:S02]  /*0c90*/  @!P5 IADD3 R17, PT, PT, R17, -R10, RZ ;  /* 0x8000000a1111d210 */ /* 0x000fe40007ffe0ff */
[----:B------:R-:W-:Y:S02]  /*0ca0*/  ISETP.GE.AND P5, PT, R20, RZ, PT ;  /* 0x000000ff1400720c */ /* 0x000fe40003fa6270 */
[C---:B------:R-:W-:Y:S02]  /*0cb0*/  ISETP.GT.U32.AND P6, PT, R12.reuse, R21, PT ;  /* 0x000000150c00720c */ /* 0x040fe40003fc4070 */
[----:B------:R-:W-:-:S11]  /*0cc0*/  ISETP.GT.U32.AND P4, PT, R12, R17, PT ;  /* 0x000000110c00720c */ /* 0x000fd60003f84070 */
[--C-:B------:R-:W-:Y:S01]  /*0cd0*/  @!P6 IMAD.IADD R21, R21, 0x1, -R10.reuse ;  /* 0x000000011515e824 */ /* 0x100fe200078e0a0a */
[----:B------:R-:W-:Y:S01]  /*0ce0*/  ISETP.GT.U32.AND P6, PT, R12, R15, PT ;  /* 0x0000000f0c00720c */ /* 0x000fe20003fc4070 */
[----:B------:R-:W-:Y:S01]  /*0cf0*/  @!P4 IMAD.IADD R17, R17, 0x1, -R10 ;  /* 0x000000011111c824 */ /* 0x000fe200078e0a0a */
[----:B------:R-:W-:Y:S01]  /*0d00*/  ISETP.GE.AND P4, PT, R14, RZ, PT ;  /* 0x000000ff0e00720c */ /* 0x000fe20003f86270 */
[----:B------:R-:W-:Y:S01]  /*0d10*/  @!P5 IMAD.MOV R21, RZ, RZ, -R21 ;  /* 0x000000ffff15d224 */ /* 0x000fe200078e0a15 */
[----:B------:R-:W-:Y:S02]  /*0d20*/  IABS R14, R16 ;  /* 0x00000010000e7213 */ /* 0x000fe40000000000 */
[----:B------:R-:W-:Y:S01]  /*0d30*/  ISETP.GE.AND P5, PT, R22, RZ, PT ;  /* 0x000000ff1600720c */ /* 0x000fe20003fa6270 */
[----:B------:R-:W-:Y:S01]  /*0d40*/  IMAD.MOV.U32 R22, RZ, RZ, R17 ;  /* 0x000000ffff167224 */ /* 0x000fe200078e0011 */
[----:B------:R-:W-:Y:S01]  /*0d50*/  SEL R21, R13, R21, !P3 ;  /* 0x000000150d157207 */ /* 0x000fe20005800000 */
[----:B------:R-:W-:-:S04]  /*0d60*/  IMAD.HI.U32 R20, R11, R14, RZ ;  /* 0x0000000e0b147227 */ /* 0x000fc800078e00ff */
[----:B------:R-:W-:Y:S01]  /*0d70*/  @!P6 IMAD.IADD R15, R15, 0x1, -R10 ;  /* 0x000000010f0fe824 */ /* 0x000fe200078e0a0a */
[----:B------:R-:W-:Y:S01]  /*0d80*/  IADD3 R25, PT, PT, -R20, RZ, RZ ;  /* 0x000000ff14197210 */ /* 0x000fe20007ffe1ff */
[----:B------:R-:W-:Y:S02]  /*0d90*/  IMAD R21, R19, R24, R21 ;  /* 0x0000001813157224 */ /* 0x000fe400078e0215 */
[----:B------:R-:W-:Y:S01]  /*0da0*/  @!P4 IMAD.MOV R22, RZ, RZ, -R22 ;  /* 0x000000ffff16c224 */ /* 0x000fe200078e0a16 */
[----:B------:R-:W-:Y:S01]  /*0db0*/  ISETP.GT.U32.AND P6, PT, R12, R15, PT ;  /* 0x0000000f0c00720c */ /* 0x000fe20003fc4070 */
[----:B------:R-:W-:Y:S01]  /*0dc0*/  IMAD R17, R10, R25, R14 ;  /* 0x000000190a117224 */ /* 0x000fe200078e020e */
[----:B------:R-:W-:Y:S01]  /*0dd0*/  IADD3 R20, P4, PT, R21, UR8, RZ ;  /* 0x0000000815147c10 */ /* 0x000fe2000ff9e0ff */
[----:B------:R-:W-:Y:S01]  /*0de0*/  VIADD R25, R23, 0x5 ;  /* 0x0000000517197836 */ /* 0x000fe20000000000 */
[----:B------:R-:W-:Y:S02]  /*0df0*/  SEL R22, R13, R22, !P3 ;  /* 0x000000160d167207 */ /* 0x000fe40005800000 */
[----:B------:R-:W-:-:S02]  /*0e00*/  LEA.HI.X.SX32 R21, R21, UR9, 0x1, P4 ;  /* 0x0000000915157c11 */ /* 0x000fc4000a0f0eff */
[----:B------:R-:W-:-:S05]  /*0e10*/  ISETP.GT.U32.AND P4, PT, R12, R17, PT ;  /* 0x000000110c00720c */ /* 0x000fca0003f84070 */
[----:B------:R-:W-:Y:S01]  /*0e20*/  @!P6 IMAD.IADD R15, R15, 0x1, -R10 ;  /* 0x000000010f0fe824 */ /* 0x000fe200078e0a0a */
[----:B------:R-:W-:Y:S01]  /*0e30*/  ISETP.GE.AND P6, PT, R16, RZ, PT ;  /* 0x000000ff1000720c */ /* 0x000fe20003fc6270 */
[----:B------:R-:W-:Y:S01]  /*0e40*/  IMAD R22, R19, R24, R22 ;  /* 0x0000001813167224 */ /* 0x000fe200078e0216 */
[----:B------:R-:W-:Y:S01]  /*0e50*/  IABS R26, R25 ;  /* 0x00000019001a7213 */ /* 0x000fe20000000000 */
[----:B------:R-:W-:Y:S01]  /*0e60*/  IMAD.MOV.U32 R16, RZ, RZ, R15 ;  /* 0x000000ffff107224 */ /* 0x000fe200078e000f */
[----:B------:R0:W3:Y:S03]  /*0e70*/  LDG.E.S8 R20, desc[UR6][R20.64] ;  /* 0x0000000614147981 */ /* 0x0000e6000c1e1300 */
[----:B------:R-:W-:Y:S01]  /*0e80*/  @!P4 IMAD.IADD R17, R17, 0x1, -R10 ;  /* 0x000000011111c824 */ /* 0x000fe200078e0a0a */
[----:B------:R-:W-:Y:S02]  /*0e90*/  @!P5 IADD3 R16, PT, PT, -R16, RZ, RZ ;  /* 0x000000ff1010d210 */ /* 0x000fe40007ffe1ff */
[----:B------:R-:W-:-:S02]  /*0ea0*/  IADD3 R14, P5, PT, R22, UR8, RZ ;  /* 0x00000008160e7c10 */ /* 0x000fc4000ffbe0ff */
[----:B------:R-:W-:Y:S02]  /*0eb0*/  SEL R16, R13, R16, !P3 ;  /* 0x000000100d107207 */ /* 0x000fe40005800000 */
[----:B------:R-:W-:Y:S01]  /*0ec0*/  LEA.HI.X.SX32 R15, R22, UR9, 0x1, P5 ;  /* 0x00000009160f7c11 */ /* 0x000fe2000a8f0eff */
[----:B0-----:R-:W-:Y:S01]  /*0ed0*/  IMAD.HI.U32 R21, R11, R26, RZ ;  /* 0x0000001a0b157227 */ /* 0x001fe200078e00ff */
[----:B------:R-:W-:Y:S02]  /*0ee0*/  ISETP.GT.U32.AND P5, PT, R12, R17, PT ;  /* 0x000000110c00720c */ /* 0x000fe40003fa4070 */
[----:B------:R-:W-:Y:S01]  /*0ef0*/  ISETP.GE.AND P4, PT, R25, RZ, PT ;  /* 0x000000ff1900720c */ /* 0x000fe20003f86270 */
[----:B------:R-:W-:Y:S01]  /*0f00*/  IMAD.MOV R21, RZ, RZ, -R21 ;  /* 0x000000ffff157224 */ /* 0x000fe200078e0a15 */
[----:B------:R0:W4:Y:S03]  /*0f10*/  LDG.E.S8 R22, desc[UR6][R14.64] ;  /* 0x000000060e167981 */ /* 0x000126000c1e1300 */
[----:B------:R-:W-:-:S06]  /*0f20*/  IMAD R21, R10, R21, R26 ;  /* 0x000000150a157224 */ /* 0x000fcc00078e021a */
[----:B------:R-:W-:Y:S01]  /*0f30*/  @!P5 IMAD.IADD R17, R17, 0x1, -R10 ;  /* 0x000000011111d824 */ /* 0x000fe200078e0a0a */
[----:B------:R-:W-:-:S03]  /*0f40*/  ISETP.GT.U32.AND P5, PT, R12, R21, PT ;  /* 0x000000150c00720c */ /* 0x000fc60003fa4070 */
[----:B------:R-:W-:-:S10]  /*0f50*/  IMAD.MOV.U32 R26, RZ, RZ, R17 ;  /* 0x000000ffff1a7224 */ /* 0x000fd400078e0011 */
[----:B------:R-:W-:-:S05]  /*0f60*/  @!P5 IMAD.IADD R21, R21, 0x1, -R10 ;  /* 0x000000011515d824 */ /* 0x000fca00078e0a0a */
[----:B------:R-:W-:Y:S01]  /*0f70*/  ISETP.GT.U32.AND P5, PT, R12, R21, PT ;  /* 0x000000150c00720c */ /* 0x000fe20003fa4070 */
[----:B------:R-:W-:Y:S01]  /*0f80*/  IMAD R17, R19, R24, R16 ;  /* 0x0000001813117224 */ /* 0x000fe200078e0210 */
[----:B------:R-:W-:-:S04]  /*0f90*/  @!P6 IADD3 R26, PT, PT, -R26, RZ, RZ ;  /* 0x000000ff1a1ae210 */ /* 0x000fc80007ffe1ff */
[----:B------:R-:W-:-:S07]  /*0fa0*/  SEL R26, R13, R26, !P3 ;  /* 0x0000001a0d1a7207 */ /* 0x000fce0005800000 */
[----:B------:R-:W-:Y:S01]  /*0fb0*/  @!P5 IMAD.IADD R21, R21, 0x1, -R10 ;  /* 0x000000011515d824 */ /* 0x000fe200078e0a0a */
[----:B------:R-:W-:Y:S01]  /*0fc0*/  IADD3 R28, P5, PT, R17, UR8, RZ ;  /* 0x00000008111c7c10 */ /* 0x000fe2000ffbe0ff */
[----:B------:R-:W-:Y:S02]  /*0fd0*/  IMAD R26, R19, R24, R26 ;  /* 0x00000018131a7224 */ /* 0x000fe400078e021a */
[----:B------:R-:W-:Y:S01]  /*0fe0*/  IMAD.MOV.U32 R16, RZ, RZ, R21 ;  /* 0x000000ffff107224 */ /* 0x000fe200078e0015 */
[----:B------:R-:W-:-:S03]  /*0ff0*/  LEA.HI.X.SX32 R29, R17, UR9, 0x1, P5 ;  /* 0x00000009111d7c11 */ /* 0x000fc6000a8f0eff */
[----:B------:R-:W-:Y:S01]  /*1000*/  @!P4 IMAD.MOV R16, RZ, RZ, -R16 ;  /* 0x000000ffff10c224 */ /* 0x000fe200078e0a10 */
[C---:B0-----:R-:W-:Y:S01]  /*1010*/  IADD3 R14, P4, PT, R26.reuse, UR8, RZ ;  /* 0x000000081a0e7c10 */ /* 0x041fe2000ff9e0ff */
[----:B------:R0:W5:Y:S03]  /*1020*/  LDG.E.S8 R21, desc[UR6][R28.64] ;  /* 0x000000061c157981 */ /* 0x000166000c1e1300 */
[----:B------:R-:W-:Y:S02]  /*1030*/  LEA.HI.X.SX32 R15, R26, UR9, 0x1, P4 ;  /* 0x000000091a0f7c11 */ /* 0x000fe4000a0f0eff */
[----:B------:R-:W-:-:S03]  /*1040*/  SEL R16, R13, R16, !P3 ;  /* 0x000000100d107207 */ /* 0x000fc60005800000 */
[----:B------:R1:W5:Y:S01]  /*1050*/  LDG.E.S8 R25, desc[UR6][R14.64] ;  /* 0x000000060e197981 */ /* 0x000362000c1e1300 */
[----:B0-----:R-:W-:-:S04]  /*1060*/  IADD3 R28, PT, PT, R23, 0x6, RZ ;  /* 0x00000006171c7810 */ /* 0x001fc80007ffe0ff */
[----:B------:R-:W-:Y:S01]  /*1070*/  IABS R29, R28 ;  /* 0x0000001c001d7213 */ /* 0x000fe20000000000 */
[----:B------:R-:W-:-:S04]  /*1080*/  IMAD R17, R19, R24, R16 ;  /* 0x0000001813117224 */ /* 0x000fc800078e0210 */
[----:B-1----:R-:W-:-:S04]  /*1090*/  IMAD.HI.U32 R14, R11, R29, RZ ;  /* 0x0000001d0b0e7227 */ /* 0x002fc800078e00ff */
[----:B------:R-:W-:Y:S01]  /*10a0*/  IMAD.MOV R14, RZ, RZ, -R14 ;  /* 0x000000ffff0e7224 */ /* 0x000fe200078e0a0e */
[----:B------:R-:W-:-:S03]  /*10b0*/  IADD3 R16, P4, PT, R17, UR8, RZ ;  /* 0x0000000811107c10 */ /* 0x000fc6000ff9e0ff */
[----:B------:R-:W-:Y:S01]  /*10c0*/  IMAD R15, R10, R14, R29 ;  /* 0x0000000e0a0f7224 */ /* 0x000fe200078e021d */
[----:B------:R-:W-:-:S04]  /*10d0*/  LEA.HI.X.SX32 R17, R17, UR9, 0x1, P4 ;  /* 0x0000000911117c11 */ /* 0x000fc8000a0f0eff */
[----:B------:R-:W-:Y:S02]  /*10e0*/  ISETP.GT.U32.AND P4, PT, R12, R15, PT ;  /* 0x0000000f0c00720c */ /* 0x000fe40003f84070 */
[----:B------:R-:W-:Y:S01]  /*10f0*/  ISETP.GE.AND P5, PT, R28, RZ, PT ;  /* 0x000000ff1c00720c */ /* 0x000fe20003fa6270 */
[----:B------:R-:W-:Y:S01]  /*1100*/  VIADD R26, R18, UR5 ;  /* 0x00000005121a7c36 */ /* 0x000fe20008000000 */
[----:B------:R0:W5:Y:S09]  /*1110*/  LDG.E.S8 R17, desc[UR6][R16.64] ;  /* 0x0000000610117981 */ /* 0x000172000c1e1300 */
[----:B------:R-:W-:-:S05]  /*1120*/  @!P4 IMAD.IADD R15, R15, 0x1, -R10 ;  /* 0x000000010f0fc824 */ /* 0x000fca00078e0a0a */
[----:B------:R-:W-:Y:S01]  /*1130*/  ISETP.GT.U32.AND P4, PT, R12, R15, PT ;  /* 0x0000000f0c00720c */ /* 0x000fe20003f84070 */
[----:B------:R-:W-:Y:S02]  /*1140*/  IMAD R26, R26, 0x4, R8 ;  /* 0x000000041a1a7824 */ /* 0x000fe400078e0208 */
[----:B0-----:R-:W-:-:S03]  /*1150*/  VIADD R16, R23, 0x7 ;  /* 0x0000000717107836 */ /* 0x001fc60000000000 */
[----:B--2---:R0:W-:Y:S07]  /*1160*/  STS [R26], R27 ;  /* 0x0000001b1a007388 */ /* 0x0041ee0000000800 */
[----:B------:R-:W-:-:S04]  /*1170*/  @!P4 IMAD.IADD R15, R15, 0x1, -R10 ;  /* 0x000000010f0fc824 */ /* 0x000fc800078e0a0a */
[----:B------:R-:W-:Y:S01]  /*1180*/  @!P5 IMAD.MOV R15, RZ, RZ, -R15 ;  /* 0x000000ffff0fd224 */ /* 0x000fe200078e0a0f */
[----:B0-----:R-:W-:Y:S02]  /*1190*/  IABS R27, R16 ;  /* 0x00000010001b7213 */ /* 0x001fe40000000000 */
[----:B------:R-:W-:Y:S02]  /*11a0*/  ISETP.GE.AND P5, PT, R16, RZ, PT ;  /* 0x000000ff1000720c */ /* 0x000fe40003fa6270 */
[----:B------:R-:W-:Y:S01]  /*11b0*/  SEL R15, R13, R15, !P3 ;  /* 0x0000000f0d0f7207 */ /* 0x000fe20005800000 */
[----:B------:R-:W-:-:S04]  /*11c0*/  IMAD.HI.U32 R16, R11, R27, RZ ;  /* 0x0000001b0b107227 */ /* 0x000fc800078e00ff */
[----:B------:R-:W-:Y:S01]  /*11d0*/  IMAD R15, R19, R24, R15 ;  /* 0x00000018130f7224 */ /* 0x000fe200078e020f */
[----:B------:R-:W-:-:S04]  /*11e0*/  IADD3 R16, PT, PT, -R16, RZ, RZ ;  /* 0x000000ff10107210 */ /* 0x000fc80007ffe1ff */
[----:B------:R-:W-:Y:S01]  /*11f0*/  IADD3 R14, P4, PT, R15, UR8, RZ ;  /* 0x000000080f0e7c10 */ /* 0x000fe2000ff9e0ff */
[----:B------:R-:W-:-:S03]  /*1200*/  IMAD R27, R10, R16, R27 ;  /* 0x000000100a1b7224 */ /* 0x000fc600078e021b */
[----:B------:R-:W-:Y:S02]  /*1210*/  LEA.HI.X.SX32 R15, R15, UR9, 0x1, P4 ;  /* 0x000000090f0f7c11 */ /* 0x000fe4000a0f0eff */
[----:B------:R-:W-:-:S03]  /*1220*/  ISETP.GT.U32.AND P4, PT, R12, R27, PT ;  /* 0x0000001b0c00720c */ /* 0x000fc60003f84070 */
[----:B------:R0:W2:Y:S10]  /*1230*/  LDG.E.S8 R23, desc[UR6][R14.64] ;  /* 0x000000060e177981 */ /* 0x0000b4000c1e1300 */
[----:B------:R-:W-:-:S05]  /*1240*/  @!P4 IMAD.IADD R27, R27, 0x1, -R10 ;  /* 0x000000011b1bc824 */ /* 0x000fca00078e0a0a */
[----:B------:R-:W-:-:S13]  /*1250*/  ISETP.GT.U32.AND P4, PT, R12, R27, PT ;  /* 0x0000001b0c00720c */ /* 0x000fda0003f84070 */
[----:B------:R-:W-:-:S04]  /*1260*/  @!P4 IMAD.IADD R27, R27, 0x1, -R10 ;  /* 0x000000011b1bc824 */ /* 0x000fc800078e0a0a */
[----:B------:R-:W-:-:S05]  /*1270*/  @!P5 IMAD.MOV R27, RZ, RZ, -R27 ;  /* 0x000000ffff1bd224 */ /* 0x000fca00078e0a1b */
[----:B------:R-:W-:-:S05]  /*1280*/  SEL R27, R13, R27, !P3 ;  /* 0x0000001b0d1b7207 */ /* 0x000fca0005800000 */
[----:B------:R-:W-:-:S05]  /*1290*/  IMAD R27, R19, R24, R27 ;  /* 0x00000018131b7224 */ /* 0x000fca00078e021b */
[----:B0-----:R-:W-:-:S04]  /*12a0*/  IADD3 R14, P4, PT, R27, UR8, RZ ;  /* 0x000000081b0e7c10 */ /* 0x001fc8000ff9e0ff */
[----:B------:R-:W-:-:S06]  /*12b0*/  LEA.HI.X.SX32 R15, R27, UR9, 0x1, P4 ;  /* 0x000000091b0f7c11 */ /* 0x000fcc000a0f0eff */
[----:B------:R-:W2:Y:S01]  /*12c0*/  LDG.E.S8 R15, desc[UR6][R14.64] ;  /* 0x000000060e0f7981 */ /* 0x000ea2000c1e1300 */
[----:B------:R-:W-:-:S06]  /*12d0*/  UIADD3 UR5, UPT, UPT, UR5, 0x8, URZ ;  /* 0x0000000805057890 */ /* 0x000fcc000fffe0ff */
[----:B------:R-:W-:Y:S01]  /*12e0*/  ISETP.NE.AND P4, PT, R4, UR5, PT ;  /* 0x0000000504007c0c */ /* 0x000fe2000bf85270 */
[----:B---3--:R3:W-:Y:S04]  /*12f0*/  STS [R26+0x4], R20 ;  /* 0x000004141a007388 */ /* 0x0087e80000000800 */
[----:B----4-:R3:W-:Y:S04]  /*1300*/  STS [R26+0x8], R22 ;  /* 0x000008161a007388 */ /* 0x0107e80000000800 */
[----:B-----5:R3:W-:Y:S04]  /*1310*/  STS [R26+0xc], R21 ;  /* 0x00000c151a007388 */ /* 0x0207e80000000800 */
[----:B------:R3:W-:Y:S04]  /*1320*/  STS [R26+0x10], R25 ;  /* 0x000010191a007388 */ /* 0x0007e80000000800 */
[----:B------:R3:W-:Y:S04]  /*1330*/  STS [R26+0x14], R17 ;  /* 0x000014111a007388 */ /* 0x0007e80000000800 */
[----:B--2---:R3:W-:Y:S04]  /*1340*/  STS [R26+0x18], R23 ;  /* 0x000018171a007388 */ /* 0x0047e80000000800 */
[----:B------:R3:W-:Y:S01]  /*1350*/  STS [R26+0x1c], R15 ;  /* 0x00001c0f1a007388 */ /* 0x0007e20000000800 */
[----:B------:R-:W-:Y:S05]  /*1360*/  @P4 BRA `(.L_x_4) ;  /* 0xfffffff4008c4947 */ /* 0x000fea000383ffff */
[----:B---3--:R-:W-:-:S07]  /*1370*/  IMAD.MOV.U32 R25, RZ, RZ, R4 ;  /* 0x000000ffff197224 */ /* 0x008fce00078e0004 */
.L_x_3:
[----:B------:R-:W-:-:S04]  /*1380*/  LOP3.LUT R14, R6, 0x7, RZ, 0xc0, !PT ;  /* 0x00000007060e7812 */ /* 0x000fc800078ec0ff */
[----:B------:R-:W-:-:S13]  /*1390*/  ISETP.NE.AND P4, PT, R14, RZ, PT ;  /* 0x000000ff0e00720c */ /* 0x000fda0003f85270 */
[----:B------:R-:W-:Y:S05]  /*13a0*/  @!P4 BRA `(.L_x_5) ;  /* 0x000000080024c947 */ /* 0x000fea0003800000 */
[----:B------:R-:W-:Y:S01]  /*13b0*/  LOP3.LUT P4, RZ, R6, 0x3, RZ, 0xc0, !PT ;  /* 0x0000000306ff7812 */ /* 0x000fe2000788c0ff */
[----:B------:R-:W-:-:S12]  /*13c0*/  @!P2 BRA `(.L_x_6) ;  /* 0x000000040020a947 */ /* 0x000fd80003800000 */
[----:B------:R-:W-:Y:S01]  /*13d0*/  IMAD.IADD R20, R3, 0x1, R25 ;  /* 0x0000000103147824 */ /* 0x000fe200078e0219 */
[----:B------:R-:W0:Y:S03]  /*13e0*/  LDCU.64 UR8, c[0x0][0x388] ;  /* 0x00007100ff0877ac */ /* 0x000e260008000a00 */
[C---:B------:R-:W-:Y:S01]  /*13f0*/  VIADD R16, R20.reuse, 0x2 ;  /* 0x0000000214107836 */ /* 0x040fe20000000000 */
[C---:B------:R-:W-:Y:S01]  /*1400*/  IADD3 R22, PT, PT, R20.reuse, 0x1, RZ ;  /* 0x0000000114167810 */ /* 0x040fe20007ffe0ff */
[----:B------:R-:W-:Y:S01]  /*1410*/  VIADD R26, R20, 0x3 ;  /* 0x00000003141a7836 */ /* 0x000fe20000000000 */
[----:B------:R-:W-:Y:S02]  /*1420*/  IABS R21, R20 ;  /* 0x0000001400157213 */ /* 0x000fe40000000000 */
[----:B------:R-:W-:Y:S02]  /*1430*/  IABS R17, R22 ;  /* 0x0000001600117213 */ /* 0x000fe40000000000 */
[----:B------:R-:W-:-:S03]  /*1440*/  IABS R23, R16 ;  /* 0x0000001000177213 */ /* 0x000fc60000000000 */
[----:B------:R-:W-:-:S04]  /*1450*/  IMAD.HI.U32 R14, R11, R17, RZ ;  /* 0x000000110b0e7227 */ /* 0x000fc800078e00ff */
[----:B------:R-:W-:Y:S02]  /*1460*/  IMAD.MOV R15, RZ, RZ, -R14 ;  /* 0x000000ffff0f7224 */ /* 0x000fe400078e0a0e */
[----:B------:R-:W-:-:S04]  /*1470*/  IMAD.HI.U32 R14, R11, R23, RZ ;  /* 0x000000170b0e7227 */ /* 0x000fc800078e00ff */
[----:B------:R-:W-:Y:S02]  /*1480*/  IMAD R17, R10, R15, R17 ;  /* 0x0000000f0a117224 */ /* 0x000fe400078e0211 */
[----:B------:R-:W-:-:S03]  /*1490*/  IMAD.MOV R14, RZ, RZ, -R14 ;  /* 0x000000ffff0e7224 */ /* 0x000fc600078e0a0e */
[----:B------:R-:W-:Y:S01]  /*14a0*/  ISETP.GT.U32.AND P6, PT, R12, R17, PT ;  /* 0x000000110c00720c */ /* 0x000fe20003fc4070 */
[----:B------:R-:W-:Y:S01]  /*14b0*/  IMAD R15, R10, R14, R23 ;  /* 0x0000000e0a0f7224 */ /* 0x000fe200078e0217 */
[----:B------:R-:W-:Y:S01]  /*14c0*/  IABS R23, R26 ;  /* 0x0000001a00177213 */ /* 0x000fe20000000000 */
[----:B------:R-:W-:-:S03]  /*14d0*/  IMAD.HI.U32 R14, R11, R21, RZ ;  /* 0x000000150b0e7227 */ /* 0x000fc600078e00ff */
[----:B------:R-:W-:Y:S01]  /*14e0*/  ISETP.GT.U32.AND P5, PT, R12, R15, PT ;  /* 0x0000000f0c00720c */ /* 0x000fe20003fa4070 */
[----:B------:R-:W-:-:S04]  /*14f0*/  IMAD.MOV R14, RZ, RZ, -R14 ;  /* 0x000000ffff0e7224 */ /* 0x000fc800078e0a0e */
[----:B------:R-:W-:Y:S02]  /*1500*/  IMAD R21, R10, R14, R21 ;  /* 0x0000000e0a157224 */ /* 0x000fe400078e0215 */
[----:B------:R-:W-:Y:S02]  /*1510*/  @!P6 IMAD.IADD R17, R17, 0x1, -R10 ;  /* 0x000000011111e824 */ /* 0x000fe400078e0a0a */
[----:B------:R-:W-:Y:S01]  /*1520*/  IMAD.HI.U32 R14, R11, R23, RZ ;  /* 0x000000170b0e7227 */ /* 0x000fe200078e00ff */
[----:B------:R-:W-:-:S03]  /*1530*/  ISETP.GT.U32.AND P6, PT, R12, R21, PT ;  /* 0x000000150c00720c */ /* 0x000fc60003fc4070 */
[----:B------:R-:W-:Y:S01]  /*1540*/  @!P5 IADD3 R15, PT, PT, R15, -R10, RZ ;  /* 0x8000000a0f0fd210 */ /* 0x000fe20007ffe0ff */
[----:B------:R-:W-:Y:S01]  /*1550*/  IMAD.MOV R14, RZ, RZ, -R14 ;  /* 0x000000ffff0e7224 */ /* 0x000fe200078e0a0e */
[----:B------:R-:W-:-:S03]  /*1560*/  ISETP.GT.U32.AND P5, PT, R12, R17, PT ;  /* 0x000000110c00720c */ /* 0x000fc60003fa4070 */
[----:B------:R-:W-:-:S05]  /*1570*/  IMAD R23, R10, R14, R23 ;  /* 0x0000000e0a177224 */ /* 0x000fca00078e0217 */
[----:B------:R-:W-:Y:S01]  /*1580*/  @!P6 IMAD.IADD R21, R21, 0x1, -R10 ;  /* 0x000000011515e824 */ /* 0x000fe200078e0a0a */
[----:B------:R-:W-:-:S04]  /*1590*/  ISETP.GT.U32.AND P6, PT, R12, R15, PT ;  /* 0x0000000f0c00720c */ /* 0x000fc80003fc4070 */
[----:B------:R-:W-:Y:S01]  /*15a0*/  @!P5 IMAD.IADD R17, R17, 0x1, -R10 ;  /* 0x000000011111d824 */ /* 0x000fe200078e0a0a */
[----:B------:R-:W-:-:S08]  /*15b0*/  ISETP.GT.U32.AND P5, PT, R12, R21, PT ;  /* 0x000000150c00720c */ /* 0x000fd00003fa4070 */
[----:B------:R-:W-:Y:S01]  /*15c0*/  @!P6 IMAD.IADD R15, R15, 0x1, -R10 ;  /* 0x000000010f0fe824 */ /* 0x000fe200078e0a0a */
[----:B------:R-:W-:-:S04]  /*15d0*/  ISETP.GE.AND P6, PT, R22, RZ, PT ;  /* 0x000000ff1600720c */ /* 0x000fc80003fc6270 */
[----:B------:R-:W-:Y:S02]  /*15e0*/  @!P5 IADD3 R21, PT, PT, R21, -R10, RZ ;  /* 0x8000000a1515d210 */ /* 0x000fe40007ffe0ff */
[----:B------:R-:W-:-:S07]  /*15f0*/  ISETP.GT.U32.AND P5, PT, R12, R23, PT ;  /* 0x000000170c00720c */ /* 0x000fce0003fa4070 */
[----:B------:R-:W-:Y:S01]  /*1600*/  @!P6 IMAD.MOV R17, RZ, RZ, -R17 ;  /* 0x000000ffff11e224 */ /* 0x000fe200078e0a11 */
[----:B------:R-:W-:-:S04]  /*1610*/  ISETP.GE.AND P6, PT, R20, RZ, PT ;  /* 0x000000ff1400720c */ /* 0x000fc80003fc6270 */
[----:B------:R-:W-:Y:S01]  /*1620*/  SEL R14, R13, R17, !P3 ;  /* 0x000000110d0e7207 */ /* 0x000fe20005800000 */
[----:B------:R-:W-:-:S04]  /*1630*/  @!P5 IMAD.IADD R23, R23, 0x1, -R10 ;  /* 0x000000011717d824 */ /* 0x000fc800078e0a0a */
[----:B------:R-:W-:Y:S01]  /*1640*/  IMAD R14, R19, R24, R14 ;  /* 0x00000018130e7224 */ /* 0x000fe200078e020e */
[----:B------:R-:W-:-:S03]  /*1650*/  ISETP.GT.U32.AND P5, PT, R12, R23, PT ;  /* 0x000000170c00720c */ /* 0x000fc60003fa4070 */
[----:B------:R-:W-:Y:S01]  /*1660*/  @!P6 IMAD.MOV R21, RZ, RZ, -R21 ;  /* 0x000000ffff15e224 */ /* 0x000fe200078e0a15 */
[----:B------:R-:W-:-:S04]  /*1670*/  ISETP.GE.AND P6, PT, R16, RZ, PT ;  /* 0x000000ff1000720c */ /* 0x000fc80003fc6270 */
[----:B------:R-:W-:-:S05]  /*1680*/  SEL R21, R13, R21, !P3 ;  /* 0x000000150d157207 */ /* 0x000fca0005800000 */
[----:B------:R-:W-:Y:S01]  /*1690*/  @!P5 IMAD.IADD R23, R23, 0x1, -R10 ;  /* 0x000000011717d824 */ /* 0x000fe200078e0a0a */
[----:B------:R-:W-:Y:S01]  /*16a0*/  ISETP.GE.AND P5, PT, R26, RZ, PT ;  /* 0x000000ff1a00720c */ /* 0x000fe20003fa6270 */
[----:B------:R-:W-:Y:S02]  /*16b0*/  IMAD R21, R19, R24, R21 ;  /* 0x0000001813157224 */ /* 0x000fe400078e0215 */
[----:B------:R-:W-:Y:S01]  /*16c0*/  @!P6 IMAD.MOV R15, RZ, RZ, -R15 ;  /* 0x000000ffff0fe224 */ /* 0x000fe200078e0a0f */
[----:B0-----:R-:W-:-:S04]  /*16d0*/  IADD3 R20, P6, PT, R14, UR8, RZ ;  /* 0x000000080e147c10 */ /* 0x001fc8000ffde0ff */
[----:B------:R-:W-:-:S05]  /*16e0*/  SEL R15, R13, R15, !P3 ;  /* 0x0000000f0d0f7207 */ /* 0x000fca0005800000 */
[----:B------:R-:W-:Y:S01]  /*16f0*/  @!P5 IADD3 R23, PT, PT, -R23, RZ, RZ ;  /* 0x000000ff1717d210 */ /* 0x000fe20007ffe1ff */
[----:B------:R-:W-:Y:S01]  /*1700*/  IMAD R15, R19, R24, R15 ;  /* 0x00000018130f7224 */ /* 0x000fe200078e020f */
[----:B------:R-:W-:Y:S02]  /*1710*/  IADD3 R22, P5, PT, R21, UR8, RZ ;  /* 0x0000000815167c10 */ /* 0x000fe4000ffbe0ff */
[----:B------:R-:W-:Y:S02]  /*1720*/  SEL R16, R13, R23, !P3 ;  /* 0x000000170d107207 */ /* 0x000fe40005800000 */
[----:B------:R-:W-:-:S03]  /*1730*/  LEA.HI.X.SX32 R23, R21, UR9, 0x1, P5 ;  /* 0x0000000915177c11 */ /* 0x000fc6000a8f0eff */
[----:B------:R-:W-:Y:S01]  /*1740*/  IMAD R26, R19, R24, R16 ;  /* 0x00000018131a7224 */ /* 0x000fe200078e0210 */
[C---:B------:R-:W-:Y:S01]  /*1750*/  IADD3 R16, P5, PT, R15.reuse, UR8, RZ ;  /* 0x000000080f107c10 */ /* 0x040fe2000ffbe0ff */
[----:B------:R-:W2:Y:S01]  /*1760*/  LDG.E.S8 R22, desc[UR6][R22.64] ;  /* 0x0000000616167981 */ /* 0x000ea2000c1e1300 */
[----:B------:R-:W-:Y:S02]  /*1770*/  LEA.HI.X.SX32 R21, R14, UR9, 0x1, P6 ;  /* 0x000000090e157c11 */ /* 0x000fe4000b0f0eff */
[C---:B------:R-:W-:Y:S02]  /*1780*/  IADD3 R14, P6, PT, R26.reuse, UR8, RZ ;  /* 0x000000081a0e7c10 */ /* 0x040fe4000ffde0ff */
[----:B------:R-:W-:Y:S01]  /*1790*/  LEA.HI.X.SX32 R17, R15, UR9, 0x1, P5 ;  /* 0x000000090f117c11 */ /* 0x000fe2000a8f0eff */
[----:B------:R-:W3:Y:S01]  /*17a0*/  LDG.E.S8 R20, desc[UR6][R20.64] ;  /* 0x0000000614147981 */ /* 0x000ee2000c1e1300 */
[----:B------:R-:W-:-:S03]  /*17b0*/  LEA.HI.X.SX32 R15, R26, UR9, 0x1, P6 ;  /* 0x000000091a0f7c11 */ /* 0x000fc6000b0f0eff */
[----:B------:R-:W4:Y:S04]  /*17c0*/  LDG.E.S8 R16, desc[UR6][R16.64] ;  /* 0x0000000610107981 */ /* 0x000f28000c1e1300 */
[----:B------:R-:W5:Y:S01]  /*17d0*/  LDG.E.S8 R14, desc[UR6][R14.64] ;  /* 0x000000060e0e7981 */ /* 0x000f62000c1e1300 */
[----:B------:R-:W-:-:S04]  /*17e0*/  IMAD.IADD R27, R18, 0x1, R25 ;  /* 0x00000001121b7824 */ /* 0x000fc800078e0219 */
[----:B------:R-:W-:Y:S02]  /*17f0*/  IMAD R27, R27, 0x4, R8 ;  /* 0x000000041b1b7824 */ /* 0x000fe400078e0208 */
[----:B------:R-:W-:-:S03]  /*1800*/  VIADD R25, R25, 0x4 ;  /* 0x0000000419197836 */ /* 0x000fc60000000000 */
[----:B--2---:R0:W-:Y:S04]  /*1810*/  STS [R27], R22 ;  /* 0x000000161b007388 */ /* 0x0041e80000000800 */
[----:B---3--:R0:W-:Y:S04]  /*1820*/  STS [R27+0x4], R20 ;  /* 0x000004141b007388 */ /* 0x0081e80000000800 */
[----:B----4-:R0:W-:Y:S04]  /*1830*/  STS [R27+0x8], R16 ;  /* 0x000008101b007388 */ /* 0x0101e80000000800 */
[----:B-----5:R0:W-:Y:S02]  /*1840*/  STS [R27+0xc], R14 ;  /* 0x00000c0e1b007388 */ /* 0x0201e40000000800 */
.L_x_6:
[----:B------:R-:W-:Y:S05]  /*1850*/  @!P4 BRA `(.L_x_5) ;  /* 0x0000000000f8c947 */ /* 0x000fea0003800000 */
[----:B------:R-:W1:Y:S02]  /*1860*/  LDCU UR5, c[0x0][0x384] ;  /* 0x00007080ff0577ac */ /* 0x000e640008000800 */
[----:B-1----:R-:W-:Y:S01]  /*1870*/  ULOP3.LUT UP0, URZ, UR5, 0x1, URZ, 0xc0, !UPT ;  /* 0x0000000105ff7892 */ /* 0x002fe2000f80c0ff */
[----:B------:R-:W-:Y:S10]  /*1880*/  @!P1 BRA `(.L_x_7) ;  /* 0x0000000000989947 */ /* 0x000ff40003800000 */
[----:B------:R-:W-:Y:S01]  /*1890*/  IMAD.IADD R21, R3, 0x1, R25 ;  /* 0x0000000103157824 */ /* 0x000fe200078e0219 */
[----:B------:R-:W1:Y:S03]  /*18a0*/  LDCU.64 UR8, c[0x0][0x388] ;  /* 0x00007100ff0877ac */ /* 0x000e660008000a00 */
[----:B0-----:R-:W-:Y:S01]  /*18b0*/  VIADD R20, R21, 0x1 ;  /* 0x0000000115147836 */ /* 0x001fe20000000000 */
[----:B------:R-:W-:-:S04]  /*18c0*/  IABS R15, R21 ;  /* 0x00000015000f7213 */ /* 0x000fc80000000000 */
[----:B------:R-:W-:Y:S01]  /*18d0*/  IABS R17, R20 ;  /* 0x0000001400117213 */ /* 0x000fe20000000000 */
[----:B------:R-:W-:-:S05]  /*18e0*/  IMAD.HI.U32 R14, R11, R15, RZ ;  /* 0x0000000f0b0e7227 */ /* 0x000fca00078e00ff */
[----:B------:R-:W-:Y:S01]  /*18f0*/  IADD3 R16, PT, PT, -R14, RZ, RZ ;  /* 0x000000ff0e107210 */ /* 0x000fe20007ffe1ff */
[----:B------:R-:W-:-:S04]  /*1900*/  IMAD.HI.U32 R14, R11, R17, RZ ;  /* 0x000000110b0e7227 */ /* 0x000fc800078e00ff */
[----:B------:R-:W-:Y:S02]  /*1910*/  IMAD R15, R10, R16, R15 ;  /* 0x000000100a0f7224 */ /* 0x000fe400078e020f */
[----:B------:R-:W-:-:S03]  /*1920*/  IMAD.MOV R14, RZ, RZ, -R14 ;  /* 0x000000ffff0e7224 */ /* 0x000fc600078e0a0e */
[----:B------:R-:W-:Y:S01]  /*1930*/  ISETP.GT.U32.AND P4, PT, R12, R15, PT ;  /* 0x0000000f0c00720c */ /* 0x000fe20003f84070 */
[----:B------:R-:W-:-:S05]  /*1940*/  IMAD R17, R10, R14, R17 ;  /* 0x0000000e0a117224 */ /* 0x000fca00078e0211 */
[----:B------:R-:W-:-:S07]  /*1950*/  ISETP.GT.U32.AND P5, PT, R12, R17, PT ;  /* 0x000000110c00720c */ /* 0x000fce0003fa4070 */
[----:B------:R-:W-:-:S05]  /*1960*/  @!P4 IMAD.IADD R15, R15, 0x1, -R10 ;  /* 0x000000010f0fc824 */ /* 0x000fca00078e0a0a */
[----:B------:R-:W-:Y:S01]  /*1970*/  ISETP.GT.U32.AND P4, PT, R12, R15, PT ;  /* 0x0000000f0c00720c */ /* 0x000fe20003f84070 */
[----:B------:R-:W-:Y:S01]  /*1980*/  @!P5 IMAD.IADD R17, R17, 0x1, -R10 ;  /* 0x000000011111d824 */ /* 0x000fe200078e0a0a */
[----:B------:R-:W-:-:S04]  /*1990*/  ISETP.GE.AND P5, PT, R21, RZ, PT ;  /* 0x000000ff1500720c */ /* 0x000fc80003fa6270 */
[----:B------:R-:W-:-:S07]  /*19a0*/  ISETP.GT.U32.AND P6, PT, R12, R17, PT ;  /* 0x000000110c00720c */ /* 0x000fce0003fc4070 */
[----:B------:R-:W-:Y:S01]  /*19b0*/  @!P4 IMAD.IADD R15, R15, 0x1, -R10 ;  /* 0x000000010f0fc824 */ /* 0x000fe200078e0a0a */
[----:B------:R-:W-:-:S04]  /*19c0*/  ISETP.GE.AND P4, PT, R20, RZ, PT ;  /* 0x000000ff1400720c */ /* 0x000fc80003f86270 */
[----:B------:R-:W-:Y:S01]  /*19d0*/  @!P5 IADD3 R15, PT, PT, -R15, RZ, RZ ;  /* 0x000000ff0f0fd210 */ /* 0x000fe20007ffe1ff */
[----:B------:R-:W-:-:S03]  /*19e0*/  @!P6 IMAD.IADD R17, R17, 0x1, -R10 ;  /* 0x000000011111e824 */ /* 0x000fc600078e0a0a */
[----:B------:R-:W-:-:S05]  /*19f0*/  SEL R15, R13, R15, !P3 ;  /* 0x0000000f0d0f7207 */ /* 0x000fca0005800000 */
[----:B------:R-:W-:Y:S02]  /*1a00*/  @!P4 IMAD.MOV R17, RZ, RZ, -R17 ;  /* 0x000000ffff11c224 */ /* 0x000fe400078e0a11 */
[----:B------:R-:W-:-:S03]  /*1a10*/  IMAD R15, R19, R24, R15 ;  /* 0x00000018130f7224 */ /* 0x000fc600078e020f */
[----:B------:R-:W-:Y:S02]  /*1a20*/  SEL R17, R13, R17, !P3 ;  /* 0x000000110d117207 */ /* 0x000fe40005800000 */
[----:B-1----:R-:W-:-:S03]  /*1a30*/  IADD3 R16, P4, PT, R15, UR8, RZ ;  /* 0x000000080f107c10 */ /* 0x002fc6000ff9e0ff */
[----:B------:R-:W-:Y:S01]  /*1a40*/  IMAD R20, R19, R24, R17 ;  /* 0x0000001813147224 */ /* 0x000fe200078e0211 */
[----:B------:R-:W-:-:S04]  /*1a50*/  LEA.HI.X.SX32 R17, R15, UR9, 0x1, P4 ;  /* 0x000000090f117c11 */ /* 0x000fc8000a0f0eff */
[C---:B------:R-:W-:Y:S01]  /*1a60*/  IADD3 R14, P5, PT, R20.reuse, UR8, RZ ;  /* 0x00000008140e7c10 */ /* 0x040fe2000ffbe0ff */
[----:B------:R-:W2:Y:S03]  /*1a70*/  LDG.E.S8 R16, desc[UR6][R16.64] ;  /* 0x0000000610107981 */ /* 0x000ea6000c1e1300 */
[----:B------:R-:W-:-:S05]  /*1a80*/  LEA.HI.X.SX32 R15, R20, UR9, 0x1, P5 ;  /* 0x00000009140f7c11 */ /* 0x000fca000a8f0eff */
[----:B------:R-:W3:Y:S01]  /*1a90*/  LDG.E.S8 R14, desc[UR6][R14.64] ;  /* 0x000000060e0e7981 */ /* 0x000ee2000c1e1300 */
[----:B------:R-:W-:-:S04]  /*1aa0*/  IMAD.IADD R21, R18, 0x1, R25 ;  /* 0x0000000112157824 */ /* 0x000fc800078e0219 */
[----:B------:R-:W-:Y:S02]  /*1ab0*/  IMAD R21, R21, 0x4, R8 ;  /* 0x0000000415157824 */ /* 0x000fe400078e0208 */
[----:B------:R-:W-:-:S03]  /*1ac0*/  VIADD R25, R25, 0x2 ;  /* 0x0000000219197836 */ /* 0x000fc60000000000 */
[----:B--2---:R1:W-:Y:S04]  /*1ad0*/  STS [R21], R16 ;  /* 0x0000001015007388 */ /* 0x0043e80000000800 */
[----:B---3--:R1:W-:Y:S02]  /*1ae0*/  STS [R21+0x4], R14 ;  /* 0x0000040e15007388 */ /* 0x0083e40000000800 */
.L_x_7:
[----:B------:R-:W-:Y:S05]  /*1af0*/  BRA.U !UP0, `(.L_x_5) ;  /* 0x0000000108507547 */ /* 0x000fea000b800000 */
[----:B------:R-:W-:Y:S01]  /*1b00*/  IMAD.IADD R15, R3, 0x1, R25 ;  /* 0x00000001030f7824 */ /* 0x000fe200078e0219 */
[----:B------:R-:W2:Y:S04]  /*1b10*/  LDCU.64 UR8, c[0x0][0x388] ;  /* 0x00007100ff0877ac */ /* 0x000ea80008000a00 */
[----:B01----:R-:W-:Y:S02]  /*1b20*/  IABS R14, R15 ;  /* 0x0000000f000e7213 */ /* 0x003fe40000000000 */
[----:B------:R-:W-:-:S03]  /*1b30*/  ISETP.GE.AND P5, PT, R15, RZ, PT ;  /* 0x000000ff0f00720c */ /* 0x000fc60003fa6270 */
[----:B------:R-:W-:-:S05]  /*1b40*/  IMAD.HI.U32 R11, R11, R14, RZ ;  /* 0x0000000e0b0b7227 */ /* 0x000fca00078e00ff */
[----:B------:R-:W-:-:S05]  /*1b50*/  IADD3 R11, PT, PT, -R11, RZ, RZ ;  /* 0x000000ff0b0b7210 */ /* 0x000fca0007ffe1ff */
[----:B------:R-:W-:-:S05]  /*1b60*/  IMAD R11, R10, R11, R14 ;  /* 0x0000000b0a0b7224 */ /* 0x000fca00078e020e */
[----:B------:R-:W-:-:S13]  /*1b70*/  ISETP.GT.U32.AND P4, PT, R12, R11, PT ;  /* 0x0000000b0c00720c */ /* 0x000fda0003f84070 */
[----:B------:R-:W-:-:S05]  /*1b80*/  @!P4 IMAD.IADD R11, R11, 0x1, -R10 ;  /* 0x000000010b0bc824 */ /* 0x000fca00078e0a0a */
[----:B------:R-:W-:-:S13]  /*1b90*/  ISETP.GT.U32.AND P4, PT, R12, R11, PT ;  /* 0x0000000b0c00720c */ /* 0x000fda0003f84070 */
[----:B------:R-:W-:-:S04]  /*1ba0*/  @!P4 IMAD.IADD R11, R11, 0x1, -R10 ;  /* 0x000000010b0bc824 */ /* 0x000fc800078e0a0a */
[----:B------:R-:W-:-:S05]  /*1bb0*/  @!P5 IMAD.MOV R11, RZ, RZ, -R11 ;  /* 0x000000ffff0bd224 */ /* 0x000fca00078e0a0b */
[----:B------:R-:W-:-:S05]  /*1bc0*/  SEL R11, R13, R11, !P3 ;  /* 0x0000000b0d0b7207 */ /* 0x000fca0005800000 */
[----:B------:R-:W-:-:S05]  /*1bd0*/  IMAD R11, R19, R24, R11 ;  /* 0x00000018130b7224 */ /* 0x000fca00078e020b */
[----:B--2---:R-:W-:-:S04]  /*1be0*/  IADD3 R10, P3, PT, R11, UR8, RZ ;  /* 0x000000080b0a7c10 */ /* 0x004fc8000ff7e0ff */
[----:B------:R-:W-:-:S05]  /*1bf0*/  LEA.HI.X.SX32 R11, R11, UR9, 0x1, P3 ;  /* 0x000000090b0b7c11 */ /* 0x000fca00098f0eff */
[----:B------:R-:W2:Y:S01]  /*1c00*/  LDG.E.S8 R10, desc[UR6][R10.64] ;  /* 0x000000060a0a7981 */ /* 0x000ea2000c1e1300 */
[----:B------:R-:W-:-:S04]  /*1c10*/  IMAD.IADD R13, R18, 0x1, R25 ;  /* 0x00000001120d7824 */ /* 0x000fc800078e0219 */
[----:B------:R-:W-:-:S05]  /*1c20*/  IMAD R13, R13, 0x4, R8 ;  /* 0x000000040d0d7824 */ /* 0x000fca00078e0208 */
[----:B--2---:R2:W-:Y:S02]  /*1c30*/  STS [R13], R10 ;  /* 0x0000000a0d007388 */ /* 0x0045e40000000800 */
.L_x_5:
[----:B------:R-:W-:-:S06]  /*1c40*/  UIADD3 UR4, UPT, UPT, UR4, 0x1, URZ ;  /* 0x0000000104047890 */ /* 0x000fcc000fffe0ff */
[----:B------:R-:W-:-:S13]  /*1c50*/  ISETP.NE.AND P3, PT, R6, UR4, PT ;  /* 0x0000000406007c0c */ /* 0x000fda000bf65270 */
[----:B------:R-:W-:Y:S05]  /*1c60*/  @!P3 BRA `(.L_x_2) ;  /* 0x000000780088b947 */ /* 0x000fea0003800000 */
[----:B------:R-:W-:Y:S05]  /*1c70*/  BRA `(.L_x_8) ;  /* 0xffffffe800bc7947 */ /* 0x000fea000383ffff */
.L_x_1:
[----:B------:R-:W-:-:S04]  /*1c80*/  ISETP.NE.AND P0, PT, R11, 0x1, PT ;  /* 0x000000010b00780c */ /* 0x000fc80003f05270 */
[----:B------:R-:W-:-:S13]  /*1c90*/  ISETP.NE.OR P0, PT, R12, RZ, P0 ;  /* 0x000000ff0c00720c */ /* 0x000fda0000705670 */
[----:B------:R-:W-:Y:S05]  /*1ca0*/  @P0 BRA `(.L_x_9) ;  /* 0x0000001400d80947 */ /* 0x000fea0003800000 */
[----:B------:R-:W-:-:S13]  /*1cb0*/  ISETP.GE.AND P0, PT, R17, -0x1, PT ;  /* 0xffffffff1100780c */ /* 0x000fda0003f06270 */
[----:B------:R-:W-:Y:S05]  /*1cc0*/  @!P0 BRA `(.L_x_2) ;  /* 0x0000007800708947 */ /* 0x000fea0003800000 */
[----:B------:R-:W-:Y:S01]  /*1cd0*/  IABS R19, R14 ;  /* 0x0000000e00137213 */ /* 0x000fe20000000000 */
[--C-:B------:R-:W-:Y:S01]  /*1ce0*/  IMAD.IADD R15, R15, 0x1, R14.reuse ;  /* 0x000000010f0f7824 */ /* 0x100fe200078e020e */
[----:B------:R-:W-:Y:S01]  /*1cf0*/  ISETP.NE.AND P3, PT, R14, RZ, PT ;  /* 0x000000ff0e00720c */ /* 0x000fe20003f65270 */
[----:B0-----:R-:W-:Y:S01]  /*1d00*/  VIADD R0, R17, 0x1 ;  /* 0x0000000111007836 */ /* 0x001fe20000000000 */
[----:B------:R-:W0:Y:S01]  /*1d10*/  I2F.RP R2, R19 ;  /* 0x0000001300027306 */ /* 0x000e220000209400 */
[----:B------:R-:W-:Y:S01]  /*1d20*/  IADD3 R3, PT, PT, R3, -0x1, R14 ;  /* 0xffffffff03037810 */ /* 0x000fe20007ffe00e */
[----:B------:R-:W-:Y:S02]  /*1d30*/  UMOV UR4, URZ ;  /* 0x000000ff00047c82 */ /* 0x000fe40008000000 */
[----:B------:R-:W-:-:S04]  /*1d40*/  IADD3 R15, PT, PT, R0, R17, R15 ;  /* 0x00000011000f7210 */ /* 0x000fc80007ffe00f */
[----:B------:R-:W-:Y:S01]  /*1d50*/  ISETP.GE.AND P2, PT, R15, RZ, PT ;  /* 0x000000ff0f00720c */ /* 0x000fe20003f46270 */
[----:B0-----:R-:W0:Y:S02]  /*1d60*/  MUFU.RCP R2, R2 ;  /* 0x0000000200027308 */ /* 0x001e240000001000 */
[----:B0-----:R-:W-:-:S06]  /*1d70*/  IADD3 R10, PT, PT, R2, 0xffffffe, RZ ;  /* 0x0ffffffe020a7810 */ /* 0x001fcc0007ffe0ff */
[----:B------:R0:W1:Y:S02]  /*1d80*/  F2I.FTZ.U32.TRUNC.NTZ R11, R10 ;  /* 0x0000000a000b7305 */ /* 0x000064000021f000 */
[----:B0-----:R-:W-:Y:S02]  /*1d90*/  IMAD.MOV.U32 R10, RZ, RZ, RZ ;  /* 0x000000ffff0a7224 */ /* 0x001fe400078e00ff */
[----:B-1----:R-:W-:-:S04]  /*1da0*/  IMAD.MOV R4, RZ, RZ, -R11 ;  /* 0x000000ffff047224 */ /* 0x002fc800078e0a0b */
[----:B------:R-:W-:Y:S01]  /*1db0*/  IMAD R21, R4, R19, RZ ;  /* 0x0000001304157224 */ /* 0x000fe200078e02ff */
[----:B------:R-:W-:-:S03]  /*1dc0*/  IABS R4, R15 ;  /* 0x0000000f00047213 */ /* 0x000fc60000000000 */
[----:B------:R-:W-:Y:S01]  /*1dd0*/  IMAD.HI.U32 R21, R11, R21, R10 ;  /* 0x000000150b157227 */ /* 0x000fe200078e000a */
[----:B------:R-:W-:-:S05]  /*1de0*/  LOP3.LUT R10, R17, 0x3, RZ, 0xc0, !PT ;  /* 0x00000003110a7812 */ /* 0x000fca00078ec0ff */
[----:B------:R-:W-:-:S04]  /*1df0*/  IMAD.HI.U32 R2, R21, R4, RZ ;  /* 0x0000000415027227 */ /* 0x000fc800078e00ff */
[----:B------:R-:W-:-:S04]  /*1e00*/  IMAD.MOV R11, RZ, RZ, -R2 ;  /* 0x000000ffff0b7224 */ /* 0x000fc800078e0a02 */
[----:B------:R-:W-:Y:S01]  /*1e10*/  IMAD R2, R19, R11, R4 ;  /* 0x0000000b13027224 */ /* 0x000fe200078e0204 */
[----:B------:R-:W-:-:S04]  /*1e20*/  LOP3.LUT R4, R6, 0x7, RZ, 0xc0, !PT ;  /* 0x0000000706047812 */ /* 0x000fc800078ec0ff */
[----:B------:R-:W-:Y:S01]  /*1e30*/  ISETP.GT.U32.AND P0, PT, R19, R2, PT ;  /* 0x000000021300720c */ /* 0x000fe20003f04070 */
[----:B------:R-:W-:-:S05]  /*1e40*/  VIADD R4, R4, 0xffffffff ;  /* 0xffffffff04047836 */ /* 0x000fca0000000000 */
[----:B------:R-:W-:Y:S02]  /*1e50*/  ISETP.GE.U32.AND P1, PT, R4, 0x3, PT ;  /* 0x000000030400780c */ /* 0x000fe40003f26070 */
[----:B------:R-:W-:-:S05]  /*1e60*/  IADD3 R4, PT, PT, R13, -0x2, R14 ;  /* 0xfffffffe0d047810 */ /* 0x000fca0007ffe00e */
[----:B------:R-:W-:-:S04]  /*1e70*/  @!P0 IADD3 R2, PT, PT, R2, -R19, RZ ;  /* 0x8000001302028210 */ /* 0x000fc80007ffe0ff */
[----:B------:R-:W-:-:S13]  /*1e80*/  ISETP.GT.U32.AND P0, PT, R19, R2, PT ;  /* 0x000000021300720c */ /* 0x000fda0003f04070 */
[----:B------:R-:W-:Y:S01]  /*1e90*/  @!P0 IMAD.IADD R2, R2, 0x1, -R19 ;  /* 0x0000000102028824 */ /* 0x000fe200078e0a13 */
[----:B------:R-:W-:Y:S01]  /*1ea0*/  ISETP.NE.AND P0, PT, R10, 0x3, PT ;  /* 0x000000030a00780c */ /* 0x000fe20003f05270 */
[----:B------:R-:W-:Y:S02]  /*1eb0*/  IMAD R10, R6, R17, R6 ;  /* 0x00000011060a7224 */ /* 0x000fe400078e0206 */
[----:B------:R-:W-:Y:S01]  /*1ec0*/  @!P2 IMAD.MOV R2, RZ, RZ, -R2 ;  /* 0x000000ffff02a224 */ /* 0x000fe200078e0a02 */
[----:B------:R-:W-:-:S09]  /*1ed0*/  @!P3 LOP3.LUT R2, RZ, R14, RZ, 0x33, !PT ;  /* 0x0000000eff02b212 */ /* 0x000fd200078e33ff */
.L_x_15:
[----:B0-----:R-:W0:Y:S01]  /*1ee0*/  LDCU UR5, c[0x0][0x380] ;  /* 0x00007000ff0577ac */ /* 0x001e220008000800 */
[----:B-1----:R-:W-:Y:S01]  /*1ef0*/  IADD3 R16, PT, PT, R3, UR4, RZ ;  /* 0x0000000403107c10 */ /* 0x002fe2000fffe0ff */
[----:B------:R-:W-:Y:S02]  /*1f00*/  IMAD.MOV.U32 R14, RZ, RZ, RZ ;  /* 0x000000ffff0e7224 */ /* 0x000fe400078e00ff */
[----:B------:R-:W-:Y:S01]  /*1f10*/  IMAD.MOV.U32 R21, RZ, RZ, RZ ;  /* 0x000000ffff157224 */ /* 0x000fe200078e00ff */
[----:B------:R-:W-:Y:S02]  /*1f20*/  IABS R19, R16 ;  /* 0x0000001000137213 */ /* 0x000fe40000000000 */
[----:B------:R-:W-:Y:S01]  /*1f30*/  ISETP.GE.AND P3, PT, R16, RZ, PT ;  /* 0x000000ff1000720c */ /* 0x000fe20003f66270 */
[----:B0-2---:R-:W-:-:S05]  /*1f40*/  IMAD.U32 R11, RZ, RZ, UR5 ;  /* 0x00000005ff0b7e24 */ /* 0x005fca000f8e00ff */
[----:B------:R-:W-:-:S04]  /*1f50*/  IABS R12, R11 ;  /* 0x0000000b000c7213 */ /* 0x000fc80000000000 */
[----:B------:R-:W0:Y:S08]  /*1f60*/  I2F.RP R17, R12 ;  /* 0x0000000c00117306 */ /* 0x000e300000209400 */
[----:B0-----:R-:W0:Y:S02]  /*1f70*/  MUFU.RCP R17, R17 ;  /* 0x0000001100117308 */ /* 0x001e240000001000 */
[----:B0-----:R-:W-:-:S06]  /*1f80*/  VIADD R18, R17, 0xffffffe ;  /* 0x0ffffffe11127836 */ /* 0x001fcc0000000000 */
[----:B------:R0:W1:Y:S02]  /*1f90*/  F2I.FTZ.U32.TRUNC.NTZ R15, R18 ;  /* 0x00000012000f7305 */ /* 0x000064000021f000 */
[----:B0-----:R-:W-:Y:S02]  /*1fa0*/  IMAD.MOV.U32 R18, RZ, RZ, R12 ;  /* 0x000000ffff127224 */ /* 0x001fe400078e000c */
[----:B-1----:R-:W-:-:S04]  /*1fb0*/  IMAD R13, R15, R12, RZ ;  /* 0x0000000c0f0d7224 */ /* 0x002fc800078e02ff */
[----:B------:R-:W-:-:S04]  /*1fc0*/  IMAD.MOV R13, RZ, RZ, -R13 ;  /* 0x000000ffff0d7224 */ /* 0x000fc800078e0a0d */
[----:B------:R-:W-:-:S04]  /*1fd0*/  IMAD.HI.U32 R13, R15, R13, R14 ;  /* 0x0000000d0f0d7227 */ /* 0x000fc800078e000e */
[----:B------:R-:W-:Y:S01]  /*1fe0*/  IMAD.MOV.U32 R15, RZ, RZ, R19 ;  /* 0x000000ffff0f7224 */ /* 0x000fe200078e0013 */
[----:B------:R-:W-:-:S03]  /*1ff0*/  LOP3.LUT R19, RZ, R11, RZ, 0x33, !PT ;  /* 0x0000000bff137212 */ /* 0x000fc600078e33ff */
[----:B------:R-:W-:-:S04]  /*2000*/  IMAD.HI.U32 R14, R13, R15, RZ ;  /* 0x0000000f0d0e7227 */ /* 0x000fc800078e00ff */
[----:B------:R-:W-:-:S04]  /*2010*/  IMAD.MOV R14, RZ, RZ, -R14 ;  /* 0x000000ffff0e7224 */ /* 0x000fc800078e0a0e */
[----:B------:R-:W-:-:S05]  /*2020*/  IMAD R15, R12, R14, R15 ;  /* 0x0000000e0c0f7224 */ /* 0x000fca00078e020f */
[----:B------:R-:W-:-:S13]  /*2030*/  ISETP.GT.U32.AND P2, PT, R18, R15, PT ;  /* 0x0000000f1200720c */ /* 0x000fda0003f44070 */
[----:B------:R-:W-:-:S04]  /*2040*/  @!P2 IADD3 R15, PT, PT, R15, -R12, RZ ;  /* 0x8000000c0f0fa210 */ /* 0x000fc80007ffe0ff */
[----:B------:R-:W-:-:S13]  /*2050*/  ISETP.GT.U32.AND P2, PT, R18, R15, PT ;  /* 0x0000000f1200720c */ /* 0x000fda0003f44070 */
[----:B------:R-:W-:Y:S01]  /*2060*/  @!P2 IMAD.IADD R15, R15, 0x1, -R12 ;  /* 0x000000010f0fa824 */ /* 0x000fe200078e0a0c */
[----:B------:R-:W-:-:S03]  /*2070*/  ISETP.NE.AND P2, PT, R11, RZ, PT ;  /* 0x000000ff0b00720c */ /* 0x000fc60003f45270 */
[----:B------:R-:W-:Y:S02]  /*2080*/  IMAD.MOV.U32 R14, RZ, RZ, R15 ;  /* 0x000000ffff0e7224 */ /* 0x000fe400078e000f */
[----:B------:R-:W-:Y:S02]  /*2090*/  VIADD R15, R10, UR4 ;  /* 0x000000040a0f7c36 */ /* 0x000fe40008000000 */
[----:B------:R-:W-:Y:S01]  /*20a0*/  @!P3 IMAD.MOV R14, RZ, RZ, -R14 ;  /* 0x000000ffff0eb224 */ /* 0x000fe200078e0a0e */
[----:B------:R-:W-:Y:S01]  /*20b0*/  ISETP.GE.U32.AND P3, PT, R0, 0x7, PT ;  /* 0x000000070000780c */ /* 0x000fe20003f66070 */
[----:B------:R-:W-:-:S03]  /*20c0*/  IMAD R20, R6, R15, RZ ;  /* 0x0000000f06147224 */ /* 0x000fc600078e02ff */
[----:B------:R-:W-:-:S05]  /*20d0*/  SEL R22, R19, R14, !P2 ;  /* 0x0000000e13167207 */ /* 0x000fca0005000000 */
[----:B------:R-:W-:-:S04]  /*20e0*/  IMAD R22, R2, R11, R22 ;  /* 0x0000000b02167224 */ /* 0x000fc800078e0216 */
[----:B------:R-:W-:Y:S05]  /*20f0*/  @!P3 BRA `(.L_x_10) ;  /* 0x000000080084b947 */ /* 0x000fea0003800000 */
[----:B------:R-:W0:Y:S01]  /*2100*/  LDCU.64 UR8, c[0x0][0x388] ;  /* 0x00007100ff0877ac */ /* 0x000e220008000a00 */
[----:B------:R-:W-:-:S05]  /*2110*/  UMOV UR5, URZ ;  /* 0x000000ff00057c82 */ /* 0x000fca0008000000 */
.L_x_11:
[----:B-1----:R-:W1:Y:S01]  /*2120*/  LDC R11, c[0x0][0x380] ;  /* 0x0000e000ff0b7b82 */ /* 0x002e620000000800 */
[----:B------:R-:W-:-:S04]  /*2130*/  IADD3 R25, PT, PT, R4, UR5, RZ ;  /* 0x0000000504197c10 */ /* 0x000fc8000fffe0ff */
[----:B------:R-:W-:Y:S02]  /*2140*/  IABS R14, R25 ;  /* 0x00000019000e7213 */ /* 0x000fe40000000000 */
[----:B------:R-:W-:-:S03]  /*2150*/  ISETP.GE.AND P3, PT, R25, RZ, PT ;  /* 0x000000ff1900720c */ /* 0x000fc60003f66270 */
[----:B------:R-:W-:-:S04]  /*2160*/  IMAD.HI.U32 R13, R13, R14, RZ ;  /* 0x0000000e0d0d7227 */ /* 0x000fc800078e00ff */
[----:B------:R-:W-:Y:S01]  /*2170*/  IMAD.MOV R13, RZ, RZ, -R13 ;  /* 0x000000ffff0d7224 */ /* 0x000fe200078e0a0d */
[-C--:B-1----:R-:W-:Y:S02]  /*2180*/  IABS R12, R11.reuse ;  /* 0x0000000b000c7213 */ /* 0x082fe40000000000 */
[----:B------:R-:W-:-:S03]  /*2190*/  LOP3.LUT R19, RZ, R11, RZ, 0x33, !PT ;  /* 0x0000000bff137212 */ /* 0x000fc600078e33ff */
[----:B------:R-:W-:-:S05]  /*21a0*/  IMAD R13, R12, R13, R14 ;  /* 0x0000000d0c0d7224 */ /* 0x000fca00078e020e */
[----:B------:R-:W-:Y:S01]  /*21b0*/  ISETP.GT.U32.AND P2, PT, R18, R13, PT ;  /* 0x0000000d1200720c */ /* 0x000fe20003f44070 */
[----:B------:R-:W1:-:S12]  /*21c0*/  I2F.RP R17, R12 ;  /* 0x0000000c00117306 */ /* 0x000e580000209400 */
[----:B------:R-:W-:-:S05]  /*21d0*/  @!P2 IMAD.IADD R13, R13, 0x1, -R12 ;  /* 0x000000010d0da824 */ /* 0x000fca00078e0a0c */
[----:B------:R-:W-:Y:S01]  /*21e0*/  ISETP.GT.U32.AND P2, PT, R18, R13, PT ;  /* 0x0000000d1200720c */ /* 0x000fe20003f44070 */
[----:B-1----:R-:W1:-:S12]  /*21f0*/  MUFU.RCP R17, R17 ;  /* 0x0000001100117308 */ /* 0x002e580000001000 */
[----:B------:R-:W-:Y:S01]  /*2200*/  @!P2 IMAD.IADD R13, R13, 0x1, -R12 ;  /* 0x000000010d0da824 */ /* 0x000fe200078e0a0c */
[----:B------:R-:W-:-:S03]  /*2210*/  ISETP.NE.AND P2, PT, R11, RZ, PT ;  /* 0x000000ff0b00720c */ /* 0x000fc60003f45270 */
[----:B------:R-:W-:-:S05]  /*2220*/  @!P3 IMAD.MOV R13, RZ, RZ, -R13 ;  /* 0x000000ffff0db224 */ /* 0x000fca00078e0a0d */
[----:B------:R-:W-:-:S05]  /*2230*/  SEL R13, R19, R13, !P2 ;  /* 0x0000000d130d7207 */ /* 0x000fca0005000000 */
[----:B------:R-:W-:Y:S02]  /*2240*/  IMAD R13, R22, R11, R13 ;  /* 0x0000000b160d7224 */ /* 0x000fe400078e020d */
[----:B-1----:R-:W-:-:S03]  /*2250*/  VIADD R15, R17, 0xffffffe ;  /* 0x0ffffffe110f7836 */ /* 0x002fc60000000000 */
[----:B0-----:R-:W-:-:S04]  /*2260*/  IADD3 R28, P3, PT, R13, UR8, RZ ;  /* 0x000000080d1c7c10 */ /* 0x001fc8000ff7e0ff */
[----:B------:R-:W-:Y:S01]  /*2270*/  LEA.HI.X.SX32 R29, R13, UR9, 0x1, P3 ;  /* 0x000000090d1d7c11 */ /* 0x000fe200098f0eff */
[----:B------:R-:W0:Y:S04]  /*2280*/  F2I.FTZ.U32.TRUNC.NTZ R15, R15 ;  /* 0x0000000f000f7305 */ /* 0x000e28000021f000 */
[----:B------:R1:W2:Y:S01]  /*2290*/  LDG.E.S8 R28, desc[UR6][R28.64] ;  /* 0x000000061c1c7981 */ /* 0x0002a2000c1e1300 */
[C---:B------:R-:W-:Y:S02]  /*22a0*/  VIADD R16, R25.reuse, 0x1 ;  /* 0x0000000119107836 */ /* 0x040fe40000000000 */
[----:B------:R-:W-:Y:S02]  /*22b0*/  IMAD.MOV.U32 R14, RZ, RZ, RZ ;  /* 0x000000ffff0e7224 */ /* 0x000fe400078e00ff */
[----:B------:R-:W-:Y:S01]  /*22c0*/  VIADD R23, R25, 0x3 ;  /* 0x0000000319177836 */ /* 0x000fe20000000000 */
[----:B------:R-:W-:-:S02]  /*22d0*/  IABS R18, R16 ;  /* 0x0000001000127213 */ /* 0x000fc40000000000 */
[----:B------:R-:W-:Y:S02]  /*22e0*/  ISETP.GE.AND P5, PT, R16, RZ, PT ;  /* 0x000000ff1000720c */ /* 0x000fe40003fa6270 */
[----:B0-----:R-:W-:-:S05]  /*22f0*/  IADD3 R13, PT, PT, RZ, -R15, RZ ;  /* 0x8000000fff0d7210 */ /* 0x001fca0007ffe0ff */
[----:B------:R-:W-:-:S04]  /*2300*/  IMAD R13, R13, R12, RZ ;  /* 0x0000000c0d0d7224 */ /* 0x000fc800078e02ff */
[----:B------:R-:W-:-:S04]  /*2310*/  IMAD.HI.U32 R13, R15, R13, R14 ;  /* 0x0000000d0f0d7227 */ /* 0x000fc800078e000e */
[----:B------:R-:W-:Y:S02]  /*2320*/  VIADD R14, R25, 0x2 ;  /* 0x00000002190e7836 */ /* 0x000fe40000000000 */
[----:B------:R-:W-:-:S03]  /*2330*/  IMAD.HI.U32 R15, R13, R18, RZ ;  /* 0x000000120d0f7227 */ /* 0x000fc600078e00ff */
[----:B------:R-:W-:Y:S01]  /*2340*/  IABS R21, R14 ;  /* 0x0000000e00157213 */ /* 0x000fe20000000000 */
[----:B------:R-:W-:Y:S01]  /*2350*/  IMAD.MOV R15, RZ, RZ, -R15 ;  /* 0x000000ffff0f7224 */ /* 0x000fe200078e0a0f */
[----:B------:R-:W-:Y:S02]  /*2360*/  ISETP.GE.AND P6, PT, R14, RZ, PT ;  /* 0x000000ff0e00720c */ /* 0x000fe40003fc6270 */
[----:B------:R-:W-:Y:S01]  /*2370*/  IADD3 R14, PT, PT, R25, 0x4, RZ ;  /* 0x00000004190e7810 */ /* 0x000fe20007ffe0ff */
[----:B------:R-:W-:Y:S02]  /*2380*/  IMAD R15, R12, R15, R18 ;  /* 0x0000000f0c0f7224 */ /* 0x000fe400078e0212 */
[----:B------:R-:W-:Y:S01]  /*2390*/  IMAD.MOV.U32 R18, RZ, RZ, R12 ;  /* 0x000000ffff127224 */ /* 0x000fe200078e000c */
[----:B------:R-:W-:Y:S01]  /*23a0*/  IABS R27, R14 ;  /* 0x0000000e001b7213 */ /* 0x000fe20000000000 */
[----:B------:R-:W-:-:S03]  /*23b0*/  IMAD.HI.U32 R17, R13, R21, RZ ;  /* 0x000000150d117227 */ /* 0x000fc600078e00ff */
[----:B------:R-:W-:Y:S02]  /*23c0*/  ISETP.GT.U32.AND P3, PT, R18, R15, PT ;  /* 0x0000000f1200720c */ /* 0x000fe40003f64070 */
[----:B------:R-:W-:-:S05]  /*23d0*/  IADD3 R17, PT, PT, -R17, RZ, RZ ;  /* 0x000000ff11117210 */ /* 0x000fca0007ffe1ff */
[----:B------:R-:W-:Y:S01]  /*23e0*/  IMAD R21, R12, R17, R21 ;  /* 0x000000110c157224 */ /* 0x000fe200078e0215 */
[----:B------:R-:W-:-:S04]  /*23f0*/  IABS R17, R23 ;  /* 0x0000001700117213 */ /* 0x000fc80000000000 */
[----:B------:R-:W-:Y:S01]  /*2400*/  ISETP.GT.U32.AND P4, PT, R18, R21, PT ;  /* 0x000000151200720c */ /* 0x000fe20003f84070 */
[----:B------:R-:W-:Y:S02]  /*2410*/  @!P3 IMAD.IADD R15, R15, 0x1, -R12 ;  /* 0x000000010f0fb824 */ /* 0x000fe400078e0a0c */
[----:B------:R-:W-:-:S03]  /*2420*/  IMAD.HI.U32 R16, R13, R17, RZ ;  /* 0x000000110d107227 */ /* 0x000fc600078e00ff */
[----:B------:R-:W-:Y:S01]  /*2430*/  ISETP.GT.U32.AND P3, PT, R18, R15, PT ;  /* 0x0000000f1200720c */ /* 0x000fe20003f64070 */
[----:B------:R-:W-:-:S04]  /*2440*/  IMAD.MOV R16, RZ, RZ, -R16 ;  /* 0x000000ffff107224 */ /* 0x000fc800078e0a10 */
[----:B------:R-:W-:Y:S02]  /*2450*/  IMAD R17, R12, R16, R17 ;  /* 0x000000100c117224 */ /* 0x000fe400078e0211 */
[----:B------:R-:W-:-:S05]  /*2460*/  @!P4 IMAD.IADD R21, R21, 0x1, -R12 ;  /* 0x000000011515c824 */ /* 0x000fca00078e0a0c */
[----:B------:R-:W-:Y:S01]  /*2470*/  ISETP.GT.U32.AND P4, PT, R18, R21, PT ;  /* 0x000000151200720c */ /* 0x000fe20003f84070 */
[----:B------:R-:W-:Y:S01]  /*2480*/  @!P3 IMAD.IADD R15, R15, 0x1, -R12 ;  /* 0x000000010f0fb824 */ /* 0x000fe200078e0a0c */
[----:B------:R-:W-:-:S03]  /*2490*/  ISETP.GE.AND P3, PT, R23, RZ, PT ;  /* 0x000000ff1700720c */ /* 0x000fc60003f66270 */
[----:B------:R-:W-:Y:S01]  /*24a0*/  @!P5 IMAD.MOV R15, RZ, RZ, -R15 ;  /* 0x000000ffff0fd224 */ /* 0x000fe200078e0a0f */
[----:B------:R-:W-:-:S04]  /*24b0*/  ISETP.GT.U32.AND P5, PT, R18, R17, PT ;  /* 0x000000111200720c */ /* 0x000fc80003fa4070 */
[----:B------:R-:W-:-:S03]  /*24c0*/  SEL R15, R19, R15, !P2 ;  /* 0x0000000f130f7207 */ /* 0x000fc60005000000 */
[----:B------:R-:W-:Y:S01]  /*24d0*/  @!P4 IMAD.IADD R21, R21, 0x1, -R12 ;  /* 0x000000011515c824 */ /* 0x000fe200078e0a0c */
[----:B------:R-:W-:Y:S01]  /*24e0*/  ISETP.GE.AND P4, PT, R14, RZ, PT ;  /* 0x000000ff0e00720c */ /* 0x000fe20003f86270 */
[----:B------:R-:W-:-:S04]  /*24f0*/  IMAD.HI.U32 R14, R13, R27, RZ ;  /* 0x0000001b0d0e7227 */ /* 0x000fc800078e00ff */
[----:B------:R-:W-:Y:S01]  /*2500*/  @!P5 IMAD.IADD R17, R17, 0x1, -R12 ;  /* 0x000000011111d824 */ /* 0x000fe200078e0a0c */
[----:B------:R-:W-:Y:S01]  /*2510*/  IADD3 R14, PT, PT, -R14, RZ, RZ ;  /* 0x000000ff0e0e7210 */ /* 0x000fe20007ffe1ff */
[----:B------:R-:W-:Y:S02]  /*2520*/  IMAD.MOV.U32 R16, RZ, RZ, R21 ;  /* 0x000000ffff107224 */ /* 0x000fe400078e0015 */
[----:B------:R-:W-:Y:S01]  /*2530*/  VIADD R21, R25, 0x5 ;  /* 0x0000000519157836 */ /* 0x000fe20000000000 */
[----:B------:R-:W-:Y:S01]  /*2540*/  ISETP.GT.U32.AND P5, PT, R18, R17, PT ;  /* 0x000000111200720c */ /* 0x000fe20003fa4070 */
[----:B------:R-:W-:Y:S02]  /*2550*/  IMAD R27, R12, R14, R27 ;  /* 0x0000000e0c1b7224 */ /* 0x000fe400078e021b */
[----:B------:R-:W-:Y:S01]  /*2560*/  @!P6 IMAD.MOV R16, RZ, RZ, -R16 ;  /* 0x000000ffff10e224 */ /* 0x000fe200078e0a10 */
[----:B------:R-:W-:Y:S01]  /*2570*/  IABS R23, R21 ;  /* 0x0000001500177213 */ /* 0x000fe20000000000 */
[----:B------:R-:W-:Y:S01]  /*2580*/  IMAD R15, R22, R11, R15 ;  /* 0x0000000b160f7224 */ /* 0x000fe200078e020f */
[----:B------:R-:W-:-:S02]  /*2590*/  ISETP.GE.AND P6, PT, R21, RZ, PT ;  /* 0x000000ff1500720c */ /* 0x000fc40003fc6270 */
[----:B------:R-:W-:Y:S01]  /*25a0*/  SEL R16, R19, R16, !P2 ;  /* 0x0000001013107207 */ /* 0x000fe20005000000 */
[----:B------:R-:W-:-:S04]  /*25b0*/  IMAD.HI.U32 R14, R13, R23, RZ ;  /* 0x000000170d0e7227 */ /* 0x000fc800078e00ff */
[----:B------:R-:W-:Y:S02]  /*25c0*/  IMAD.MOV R14, RZ, RZ, -R14 ;  /* 0x000000ffff0e7224 */ /* 0x000fe400078e0a0e */
[----:B------:R-:W-:Y:S02]  /*25d0*/  @!P5 IMAD.IADD R17, R17, 0x1, -R12 ;  /* 0x000000011111d824 */ /* 0x000fe400078e0a0c */
[----:B------:R-:W-:Y:S01]  /*25e0*/  IMAD R23, R12, R14, R23 ;  /* 0x0000000e0c177224 */ /* 0x000fe200078e0217 */
[C---:B------:R-:W-:Y:S01]  /*25f0*/  IADD3 R14, P5, PT, R15.reuse, UR8, RZ ;  /* 0x000000080f0e7c10 */ /* 0x040fe2000ffbe0ff */
[----:B------:R-:W-:Y:S02]  /*2600*/  IMAD.MOV.U32 R24, RZ, RZ, R17 ;  /* 0x000000ffff187224 */ /* 0x000fe400078e0011 */
[----:B------:R-:W-:Y:S01]  /*2610*/  IMAD R17, R22, R11, R16 ;  /* 0x0000000b16117224 */ /* 0x000fe200078e0210 */
[----:B------:R-:W-:Y:S01]  /*2620*/  LEA.HI.X.SX32 R15, R15, UR9, 0x1, P5 ;  /* 0x000000090f0f7c11 */ /* 0x000fe2000a8f0eff */
[----:B------:R-:W-:Y:S01]  /*2630*/  @!P3 IMAD.MOV R24, RZ, RZ, -R24 ;  /* 0x000000ffff18b224 */ /* 0x000fe200078e0a18 */
[----:B------:R-:W-:-:S02]  /*2640*/  ISETP.GT.U32.AND P5, PT, R18, R27, PT ;  /* 0x0000001b1200720c */ /* 0x000fc40003fa4070 */
[----:B------:R-:W-:Y:S01]  /*2650*/  IADD3 R16, P3, PT, R17, UR8, RZ ;  /* 0x0000000811107c10 */ /* 0x000fe2000ff7e0ff */
[----:B------:R0:W3:Y:S01]  /*2660*/  LDG.E.S8 R21, desc[UR6][R14.64] ;  /* 0x000000060e157981 */ /* 0x0000e2000c1e1300 */
[----:B------:R-:W-:Y:S02]  /*2670*/  SEL R26, R19, R24, !P2 ;  /* 0x00000018131a7207 */ /* 0x000fe40005000000 */
[----:B------:R-:W-:Y:S02]  /*2680*/  LEA.HI.X.SX32 R17, R17, UR9, 0x1, P3 ;  /* 0x0000000911117c11 */ /* 0x000fe400098f0eff */
[----:B------:R-:W-:Y:S01]  /*2690*/  ISETP.GT.U32.AND P3, PT, R18, R23, PT ;  /* 0x000000171200720c */ /* 0x000fe20003f64070 */
[----:B-1----:R-:W-:Y:S02]  /*26a0*/  VIADD R29, R25, 0x6 ;  /* 0x00000006191d7836 */ /* 0x002fe40000000000 */
[----:B------:R-:W4:Y:S02]  /*26b0*/  LDG.E.S8 R24, desc[UR6][R16.64] ;  /* 0x0000000610187981 */ /* 0x000f24000c1e1300 */
[----:B------:R-:W-:-:S04]  /*26c0*/  @!P5 IADD3 R27, PT, PT, R27, -R12, RZ ;  /* 0x8000000c1b1bd210 */ /* 0x000fc80007ffe0ff */
[----:B------:R-:W-:-:S04]  /*26d0*/  ISETP.GT.U32.AND P5, PT, R18, R27, PT ;  /* 0x0000001b1200720c */ /* 0x000fc80003fa4070 */
[----:B------:R-:W-:-:S05]  /*26e0*/  @!P3 IMAD.IADD R23, R23, 0x1, -R12 ;  /* 0x000000011717b824 */ /* 0x000fca00078e0a0c */
[----:B------:R-:W-:-:S04]  /*26f0*/  ISETP.GT.U32.AND P3, PT, R18, R23, PT ;  /* 0x000000171200720c */ /* 0x000fc80003f64070 */
[----:B------:R-:W-:Y:S02]  /*2700*/  @!P5 IMAD.IADD R27, R27, 0x1, -R12 ;  /* 0x000000011b1bd824 */ /* 0x000fe400078e0a0c */
[----:B0-----:R-:W-:Y:S02]  /*2710*/  IMAD R15, R22, R11, R26 ;  /* 0x0000000b160f7224 */ /* 0x001fe400078e021a */
[----:B------:R-:W-:-:S05]  /*2720*/  @!P4 IMAD.MOV R27, RZ, RZ, -R27 ;  /* 0x000000ffff1bc224 */ /* 0x000fca00078e0a1b */
[----:B------:R-:W-:Y:S01]  /*2730*/  @!P3 IMAD.IADD R23, R23, 0x1, -R12 ;  /* 0x000000011717b824 */ /* 0x000fe200078e0a0c */
[----:B------:R-:W-:Y:S02]  /*2740*/  IADD3 R14, P3, PT, R15, UR8, RZ ;  /* 0x000000080f0e7c10 */ /* 0x000fe4000ff7e0ff */
[----:B------:R-:W-:Y:S01]  /*2750*/  SEL R27, R19, R27, !P2 ;  /* 0x0000001b131b7207 */ /* 0x000fe20005000000 */
[----:B------:R-:W-:Y:S01]  /*2760*/  IMAD.MOV.U32 R26, RZ, RZ, R23 ;  /* 0x000000ffff1a7224 */ /* 0x000fe200078e0017 */
[----:B------:R-:W-:-:S03]  /*2770*/  LEA.HI.X.SX32 R15, R15, UR9, 0x1, P3 ;  /* 0x000000090f0f7c11 */ /* 0x000fc600098f0eff */
[----:B------:R-:W-:Y:S01]  /*2780*/  IMAD R27, R22, R11, R27 ;  /* 0x0000000b161b7224 */ /* 0x000fe200078e021b */
[----:B------:R-:W-:Y:S01]  /*2790*/  @!P6 IADD3 R26, PT, PT, -R26, RZ, RZ ;  /* 0x000000ff1a1ae210 */ /* 0x000fe20007ffe1ff */
[----:B------:R0:W5:Y:S03]  /*27a0*/  LDG.E.S8 R23, desc[UR6][R14.64] ;  /* 0x000000060e177981 */ /* 0x000166000c1e1300 */
[----:B------:R-:W-:Y:S02]  /*27b0*/  SEL R26, R19, R26, !P2 ;  /* 0x0000001a131a7207 */ /* 0x000fe40005000000 */
[----:B0-----:R-:W-:-:S04]  /*27c0*/  IADD3 R14, P3, PT, R27, UR8, RZ ;  /* 0x000000081b0e7c10 */ /* 0x001fc8000ff7e0ff */
[----:B------:R-:W-:Y:S01]  /*27d0*/  LEA.HI.X.SX32 R15, R27, UR9, 0x1, P3 ;  /* 0x000000091b0f7c11 */ /* 0x000fe200098f0eff */
[----:B------:R-:W-:-:S04]  /*27e0*/  IMAD R17, R22, R11, R26 ;  /* 0x0000000b16117224 */ /* 0x000fc800078e021a */
[----:B------:R0:W5:Y:S02]  /*27f0*/  LDG.E.S8 R26, desc[UR6][R14.64] ;  /* 0x000000060e1a7981 */ /* 0x000164000c1e1300 */
[----:B0-----:R-:W-:-:S05]  /*2800*/  IABS R15, R29 ;  /* 0x0000001d000f7213 */ /* 0x001fca0000000000 */
[----:B------:R-:W-:-:S04]  /*2810*/  IMAD.HI.U32 R14, R13, R15, RZ ;  /* 0x0000000f0d0e7227 */ /* 0x000fc800078e00ff */
[----:B------:R-:W-:Y:S01]  /*2820*/  IMAD.MOV R14, RZ, RZ, -R14 ;  /* 0x000000ffff0e7224 */ /* 0x000fe200078e0a0e */
[----:B------:R-:W-:-:S03]  /*2830*/  IADD3 R16, P3, PT, R17, UR8, RZ ;  /* 0x0000000811107c10 */ /* 0x000fc6000ff7e0ff */
[----:B------:R-:W-:Y:S01]  /*2840*/  IMAD R15, R12, R14, R15 ;  /* 0x0000000e0c0f7224 */ /* 0x000fe200078e020f */
[----:B------:R-:W-:-:S04]  /*2850*/  LEA.HI.X.SX32 R17, R17, UR9, 0x1, P3 ;  /* 0x0000000911117c11 */ /* 0x000fc800098f0eff */
[----:B------:R-:W-:Y:S01]  /*2860*/  ISETP.GT.U32.AND P3, PT, R18, R15, PT ;  /* 0x0000000f1200720c */ /* 0x000fe20003f64070 */
[----:B------:R-:W-:Y:S01]  /*2870*/  VIADD R25, R25, 0x7 ;  /* 0x0000000719197836 */ /* 0x000fe20000000000 */
[----:B------:R-:W-:Y:S01]  /*2880*/  ISETP.GE.AND P4, PT, R29, RZ, PT ;  /* 0x000000ff1d00720c */ /* 0x000fe20003f86270 */
[----:B------:R0:W5:Y:S10]  /*2890*/  LDG.E.S8 R16, desc[UR6][R16.64] ;  /* 0x0000000610107981 */ /* 0x000174000c1e1300 */
[----:B------:R-:W-:-:S05]  /*28a0*/  @!P3 IMAD.IADD R15, R15, 0x1, -R12 ;  /* 0x000000010f0fb824 */ /* 0x000fca00078e0a0c */
[----:B------:R-:W-:Y:S02]  /*28b0*/  ISETP.GT.U32.AND P3, PT, R18, R15, PT ;  /* 0x0000000f1200720c */ /* 0x000fe40003f64070 */
[----:B------:R-:W-:-:S11]  /*28c0*/  IABS R29, R25 ;  /* 0x00000019001d7213 */ /* 0x000fd60000000000 */
[----:B------:R-:W-:-:S05]  /*28d0*/  @!P3 IADD3 R15, PT, PT, R15, -R12, RZ ;  /* 0x8000000c0f0fb210 */ /* 0x000fca0007ffe0ff */
[----:B------:R-:W-:Y:S02]  /*28e0*/  @!P4 IMAD.MOV R15, RZ, RZ, -R15 ;  /* 0x000000ffff0fc224 */ /* 0x000fe400078e0a0f */
[----:B0-----:R-:W-:-:S03]  /*28f0*/  IMAD.HI.U32 R17, R13, R29, RZ ;  /* 0x0000001d0d117227 */ /* 0x001fc600078e00ff */
[----:B------:R-:W-:Y:S01]  /*2900*/  SEL R15, R19, R15, !P2 ;  /* 0x0000000f130f7207 */ /* 0x000fe20005000000 */
[----:B------:R-:W-:-:S04]  /*2910*/  IMAD.MOV R17, RZ, RZ, -R17 ;  /* 0x000000ffff117224 */ /* 0x000fc800078e0a11 */
[----:B------:R-:W-:Y:S02]  /*2920*/  IMAD R15, R22, R11, R15 ;  /* 0x0000000b160f7224 */ /* 0x000fe400078e020f */
[----:B------:R-:W-:-:S03]  /*2930*/  IMAD R17, R12, R17, R29 ;  /* 0x000000110c117224 */ /* 0x000fc600078e021d */
[----:B------:R-:W-:-:S04]  /*2940*/  IADD3 R14, P3, PT, R15, UR8, RZ ;  /* 0x000000080f0e7c10 */ /* 0x000fc8000ff7e0ff */
[----:B------:R-:W-:Y:S02]  /*2950*/  LEA.HI.X.SX32 R15, R15, UR9, 0x1, P3 ;  /* 0x000000090f0f7c11 */ /* 0x000fe400098f0eff */
[----:B------:R-:W-:Y:S02]  /*2960*/  ISETP.GT.U32.AND P3, PT, R18, R17, PT ;  /* 0x000000111200720c */ /* 0x000fe40003f64070 */
[----:B------:R-:W-:-:S11]  /*2970*/  ISETP.GE.AND P4, PT, R25, RZ, PT ;  /* 0x000000ff1900720c */ /* 0x000fd60003f86270 */
[----:B------:R-:W-:-:S05]  /*2980*/  @!P3 IMAD.IADD R17, R17, 0x1, -R12 ;  /* 0x000000011111b824 */ /* 0x000fca00078e0a0c */
[----:B------:R-:W-:Y:S01]  /*2990*/  ISETP.GT.U32.AND P3, PT, R18, R17, PT ;  /* 0x000000111200720c */ /* 0x000fe20003f64070 */
[----:B------:R-:W-:-:S12]  /*29a0*/  VIADD R27, R20, UR5 ;  /* 0x00000005141b7c36 */ /* 0x000fd80008000000 */
[----:B------:R-:W-:-:S05]  /*29b0*/  @!P3 IMAD.IADD R17, R17, 0x1, -R12 ;  /* 0x000000011111b824 */ /* 0x000fca00078e0a0c */
[----:B------:R-:W-:Y:S01]  /*29c0*/  @!P4 IADD3 R17, PT, PT, -R17, RZ, RZ ;  /* 0x000000ff1111c210 */ /* 0x000fe20007ffe1ff */
[----:B------:R-:W-:-:S03]  /*29d0*/  IMAD R27, R27, 0x4, R8 ;  /* 0x000000041b1b7824 */ /* 0x000fc600078e0208 */
[----:B------:R-:W-:Y:S02]  /*29e0*/  SEL R17, R19, R17, !P2 ;  /* 0x0000001113117207 */ /* 0x000fe40005000000 */
[----:B--2---:R0:W-:Y:S03]  /*29f0*/  STS [R27], R28 ;  /* 0x0000001c1b007388 */ /* 0x0041e60000000800 */
[----:B------:R-:W-:Y:S01]  /*2a00*/  IMAD R17, R22, R11, R17 ;  /* 0x0000000b16117224 */ /* 0x000fe200078e0211 */
[----:B0-----:R0:W2:Y:S04]  /*2a10*/  LDG.E.S8 R28, desc[UR6][R14.64] ;  /* 0x000000060e1c7981 */ /* 0x0010a8000c1e1300 */
[----:B0-----:R-:W-:-:S04]  /*2a20*/  IADD3 R14, P3, PT, R17, UR8, RZ ;  /* 0x00000008110e7c10 */ /* 0x001fc8000ff7e0ff */
[----:B------:R-:W-:-:S05]  /*2a30*/  LEA.HI.X.SX32 R15, R17, UR9, 0x1, P3 ;  /* 0x00000009110f7c11 */ /* 0x000fca00098f0eff */
[----:B------:R-:W2:Y:S01]  /*2a40*/  LDG.E.S8 R14, desc[UR6][R14.64] ;  /* 0x000000060e0e7981 */ /* 0x000ea2000c1e1300 */
[----:B------:R-:W-:Y:S01]  /*2a50*/  UIADD3 UR5, UPT, UPT, UR5, 0x8, URZ ;  /* 0x0000000805057890 */ /* 0x000fe2000fffe0ff */
[----:B------:R-:W-:-:S05]  /*2a60*/  LOP3.LUT R17, R6, 0xfffffff8, RZ, 0xc0, !PT ;  /* 0xfffffff806117812 */ /* 0x000fca00078ec0ff */
        /* <DEDUP_REMOVED lines=9> */
[----:B-1----:R-:W-:-:S07]  /*2b00*/  IMAD.MOV.U32 R21, RZ, RZ, R17 ;  /* 0x000000ffff157224 */ /* 0x002fce00078e0011 */
.L_x_10:
        /* <DEDUP_REMOVED lines=8> */
[----:B------:R-:W-:Y:S01]  /*2b90*/  IABS R23, R14 ;  /* 0x0000000e00177213 */ /* 0x000fe20000000000 */
[----:B------:R-:W-:-:S03]  /*2ba0*/  VIADD R25, R14, 0x2 ;  /* 0x000000020e197836 */ /* 0x000fc60000000000 */
[----:B------:R-:W-:Y:S02]  /*2bb0*/  IABS R17, R24 ;  /* 0x0000001800117213 */ /* 0x000fe40000000000 */
[----:B------:R-:W-:-:S03]  /*2bc0*/  IABS R26, R25 ;  /* 0x00000019001a7213 */ /* 0x000fc60000000000 */
[----:B------:R-:W-:-:S04]  /*2bd0*/  IMAD.HI.U32 R15, R13, R17, RZ ;  /* 0x000000110d0f7227 */ /* 0x000fc800078e00ff */
[----:B------:R-:W-:Y:S02]  /*2be0*/  IMAD.MOV R15, RZ, RZ, -R15 ;  /* 0x000000ffff0f7224 */ /* 0x000fe400078e0a0f */
[----:B------:R-:W-:-:S04]  /*2bf0*/  IMAD.HI.U32 R16, R13, R26, RZ ;  /* 0x0000001a0d107227 */ /* 0x000fc800078e00ff */
[----:B------:R-:W-:Y:S02]  /*2c00*/  IMAD R17, R12, R15, R17 ;  /* 0x0000000f0c117224 */ /* 0x000fe400078e0211 */
[----:B------:R-:W-:-:S03]  /*2c10*/  IMAD.HI.U32 R15, R13, R23, RZ ;  /* 0x000000170d0f7227 */ /* 0x000fc600078e00ff */
[----:B------:R-:W-:Y:S01]  /*2c20*/  ISETP.GT.U32.AND P4, PT, R18, R17, PT ;  /* 0x000000111200720c */ /* 0x000fe20003f84070 */
[----:B------:R-:W-:Y:S01]  /*2c30*/  IMAD.MOV R27, RZ, RZ, -R16 ;  /* 0x000000ffff1b7224 */ /* 0x000fe200078e0a10 */
[----:B------:R-:W-:-:S05]  /*2c40*/  IADD3 R15, PT, PT, -R15, RZ, RZ ;  /* 0x000000ff0f0f7210 */ /* 0x000fca0007ffe1ff */
[C---:B------:R-:W-:Y:S02]  /*2c50*/  IMAD R23, R12.reuse, R15, R23 ;  /* 0x0000000f0c177224 */ /* 0x040fe400078e0217 */
[----:B------:R-:W-:-:S03]  /*2c60*/  IMAD R15, R12, R27, R26 ;  /* 0x0000001b0c0f7224 */ /* 0x000fc600078e021a */
[----:B------:R-:W-:Y:S01]  /*2c70*/  ISETP.GT.U32.AND P6, PT, R18, R23, PT ;  /* 0x000000171200720c */ /* 0x000fe20003fc4070 */
[----:B------:R-:W-:Y:S01]  /*2c80*/  @!P4 IMAD.IADD R17, R17, 0x1, -R12 ;  /* 0x000000011111c824 */ /* 0x000fe200078e0a0c */
[C---:B------:R-:W-:Y:S01]  /*2c90*/  ISETP.GE.AND P4, PT, R14.reuse, RZ, PT ;  /* 0x000000ff0e00720c */ /* 0x040fe20003f86270 */
[----:B------:R-:W-:-:S03]  /*2ca0*/  VIADD R14, R14, 0x3 ;  /* 0x000000030e0e7836 */ /* 0x000fc60000000000 */
[----:B------:R-:W-:Y:S02]  /*2cb0*/  ISETP.GT.U32.AND P5, PT, R18, R17, PT ;  /* 0x000000111200720c */ /* 0x000fe40003fa4070 */
[----:B------:R-:W-:-:S05]  /*2cc0*/  IABS R27, R14 ;  /* 0x0000000e001b7213 */ /* 0x000fca0000000000 */
[----:B------:R-:W-:Y:S01]  /*2cd0*/  IMAD.HI.U32 R16, R13, R27, RZ ;  /* 0x0000001b0d107227 */ /* 0x000fe200078e00ff */
[----:B------:R-:W-:-:S03]  /*2ce0*/  @!P6 IADD3 R23, PT, PT, R23, -R12, RZ ;  /* 0x8000000c1717e210 */ /* 0x000fc60007ffe0ff */
[----:B------:R-:W-:Y:S01]  /*2cf0*/  IMAD.MOV R16, RZ, RZ, -R16 ;  /* 0x000000ffff107224 */ /* 0x000fe200078e0a10 */
[C---:B------:R-:W-:Y:S01]  /*2d00*/  ISETP.GT.U32.AND P6, PT, R18.reuse, R23, PT ;  /* 0x000000171200720c */ /* 0x040fe20003fc4070 */
[----:B------:R-:W-:Y:S01]  /*2d10*/  @!P5 IMAD.IADD R17, R17, 0x1, -R12 ;  /* 0x000000011111d824 */ /* 0x000fe200078e0a0c */
[----:B------:R-:W-:Y:S01]  /*2d20*/  ISETP.GT.U32.AND P5, PT, R18, R15, PT ;  /* 0x0000000f1200720c */ /* 0x000fe20003fa4070 */
[----:B------:R-:W-:-:S10]  /*2d30*/  IMAD R27, R12, R16, R27 ;  /* 0x000000100c1b7224 */ /* 0x000fd400078e021b */
[--C-:B------:R-:W-:Y:S02]  /*2d40*/  @!P6 IMAD.IADD R23, R23, 0x1, -R12.reuse ;  /* 0x000000011717e824 */ /* 0x100fe400078e0a0c */
[----:B------:R-:W-:Y:S01]  /*2d50*/  @!P5 IMAD.IADD R15, R15, 0x1, -R12 ;  /* 0x000000010f0fd824 */ /* 0x000fe200078e0a0c */
[C---:B------:R-:W-:Y:S01]  /*2d60*/  ISETP.GT.U32.AND P5, PT, R18.reuse, R27, PT ;  /* 0x0000001b1200720c */ /* 0x040fe20003fa4070 */
[----:B------:R-:W-:Y:S01]  /*2d70*/  @!P4 IMAD.MOV R23, RZ, RZ, -R23 ;  /* 0x000000ffff17c224 */ /* 0x000fe200078e0a17 */
[----:B------:R-:W-:Y:S02]  /*2d80*/  ISETP.GE.AND P4, PT, R25, RZ, PT ;  /* 0x000000ff1900720c */ /* 0x000fe40003f86270 */
[----:B------:R-:W-:Y:S02]  /*2d90*/  ISETP.GT.U32.AND P6, PT, R18, R15, PT ;  /* 0x0000000f1200720c */ /* 0x000fe40003fc4070 */
[----:B------:R-:W-:-:S05]  /*2da0*/  SEL R23, R19, R23, !P2 ;  /* 0x0000001713177207 */ /* 0x000fca0005000000 */
[----:B------:R-:W-:Y:S02]  /*2db0*/  IMAD R23, R22, R11, R23 ;  /* 0x0000000b16177224 */ /* 0x000fe400078e0217 */
[----:B------:R-:W-:-:S04]  /*2dc0*/  @!P5 IMAD.IADD R27, R27, 0x1, -R12 ;  /* 0x000000011b1bd824 */ /* 0x000fc800078e0a0c */
[----:B------:R-:W-:Y:S01]  /*2dd0*/  @!P6 IMAD.IADD R15, R15, 0x1, -R12 ;  /* 0x000000010f0fe824 */ /* 0x000fe200078e0a0c */
[----:B------:R-:W-:Y:S02]  /*2de0*/  ISETP.GT.U32.AND P5, PT, R18, R27, PT ;  /* 0x0000001b1200720c */ /* 0x000fe40003fa4070 */
[----:B------:R-:W-:Y:S01]  /*2df0*/  ISETP.GE.AND P6, PT, R24, RZ, PT ;  /* 0x000000ff1800720c */ /* 0x000fe20003fc6270 */
[----:B------:R-:W-:Y:S01]  /*2e00*/  @!P4 IMAD.MOV R15, RZ, RZ, -R15 ;  /* 0x000000ffff0fc224 */ /* 0x000fe200078e0a0f */
[----:B0-----:R-:W-:-:S04]  /*2e10*/  IADD3 R26, P4, PT, R23, UR8, RZ ;  /* 0x00000008171a7c10 */ /* 0x001fc8000ff9e0ff */
[----:B------:R-:W-:-:S05]  /*2e20*/  SEL R15, R19, R15, !P2 ;  /* 0x0000000f130f7207 */ /* 0x000fca0005000000 */
[----:B------:R-:W-:Y:S01]  /*2e30*/  @!P5 IADD3 R27, PT, PT, R27, -R12, RZ ;  /* 0x8000000c1b1bd210 */ /* 0x000fe20007ffe0ff */
[----:B------:R-:W-:Y:S01]  /*2e40*/  IMAD R15, R22, R11, R15 ;  /* 0x0000000b160f7224 */ /* 0x000fe200078e020f */
[----:B------:R-:W-:Y:S01]  /*2e50*/  ISETP.GE.AND P5, PT, R14, RZ, PT ;  /* 0x000000ff0e00720c */ /* 0x000fe20003fa6270 */
[----:B------:R-:W-:-:S05]  /*2e60*/  @!P6 IMAD.MOV R17, RZ, RZ, -R17 ;  /* 0x000000ffff11e224 */ /* 0x000fca00078e0a11 */
[----:B------:R-:W-:-:S05]  /*2e70*/  SEL R14, R19, R17, !P2 ;  /* 0x00000011130e7207 */ /* 0x000fca0005000000 */
[----:B------:R-:W-:Y:S02]  /*2e80*/  IMAD R14, R22, R11, R14 ;  /* 0x0000000b160e7224 */ /* 0x000fe400078e020e */
[----:B------:R-:W-:-:S05]  /*2e90*/  @!P5 IMAD.MOV R27, RZ, RZ, -R27 ;  /* 0x000000ffff1bd224 */ /* 0x000fca00078e0a1b */
[----:B------:R-:W-:Y:S02]  /*2ea0*/  SEL R16, R19, R27, !P2 ;  /* 0x0000001b13107207 */ /* 0x000fe40005000000 */
[----:B------:R-:W-:Y:S02]  /*2eb0*/  LEA.HI.X.SX32 R27, R23, UR9, 0x1, P4 ;  /* 0x00000009171b7c11 */ /* 0x000fe4000a0f0eff */
[----:B------:R-:W-:Y:S01]  /*2ec0*/  IADD3 R24, P4, PT, R14, UR8, RZ ;  /* 0x000000080e187c10 */ /* 0x000fe2000ff9e0ff */
[----:B------:R-:W-:Y:S01]  /*2ed0*/  IMAD R23, R22, R11, R16 ;  /* 0x0000000b16177224 */ /* 0x000fe200078e0210 */
[----:B------:R-:W-:Y:S01]  /*2ee0*/  IADD3 R16, P5, PT, R15, UR8, RZ ;  /* 0x000000080f107c10 */ /* 0x000fe2000ffbe0ff */
[----:B------:R-:W2:Y:S01]  /*2ef0*/  LDG.E.S8 R26, desc[UR6][R26.64] ;  /* 0x000000061a1a7981 */ /* 0x000ea2000c1e1300 */
[----:B------:R-:W-:Y:S02]  /*2f00*/  LEA.HI.X.SX32 R25, R14, UR9, 0x1, P4 ;  /* 0x000000090e197c11 */ /* 0x000fe4000a0f0eff */
[----:B------:R-:W-:-:S02]  /*2f10*/  IADD3 R14, P4, PT, R23, UR8, RZ ;  /* 0x00000008170e7c10 */ /* 0x000fc4000ff9e0ff */
[----:B------:R-:W-:Y:S01]  /*2f20*/  LEA.HI.X.SX32 R17, R15, UR9, 0x1, P5 ;  /* 0x000000090f117c11 */ /* 0x000fe2000a8f0eff */
[----:B------:R-:W3:Y:S01]  /*2f30*/  LDG.E.S8 R24, desc[UR6][R24.64] ;  /* 0x0000000618187981 */ /* 0x000ee2000c1e1300 */
[----:B------:R-:W-:-:S03]  /*2f40*/  LEA.HI.X.SX32 R15, R23, UR9, 0x1, P4 ;  /* 0x00000009170f7c11 */ /* 0x000fc6000a0f0eff */
[----:B------:R-:W4:Y:S04]  /*2f50*/  LDG.E.S8 R16, desc[UR6][R16.64] ;  /* 0x0000000610107981 */ /* 0x000f28000c1e1300 */
[----:B------:R-:W5:Y:S01]  /*2f60*/  LDG.E.S8 R14, desc[UR6][R14.64] ;  /* 0x000000060e0e7981 */ /* 0x000f62000c1e1300 */
[----:B------:R-:W-:-:S04]  /*2f70*/  IMAD.IADD R23, R20, 0x1, R21 ;  /* 0x0000000114177824 */ /* 0x000fc800078e0215 */
[----:B------:R-:W-:Y:S01]  /*2f80*/  IMAD R23, R23, 0x4, R8 ;  /* 0x0000000417177824 */ /* 0x000fe200078e0208 */
[----:B------:R-:W-:-:S04]  /*2f90*/  IADD3 R21, PT, PT, R21, 0x4, RZ ;  /* 0x0000000415157810 */ /* 0x000fc80007ffe0ff */
[----:B--2---:R0:W-:Y:S04]  /*2fa0*/  STS [R23], R26 ;  /* 0x0000001a17007388 */ /* 0x0041e80000000800 */
[----:B---3--:R0:W-:Y:S04]  /*2fb0*/  STS [R23+0x4], R24 ;  /* 0x0000041817007388 */ /* 0x0081e80000000800 */
[----:B----4-:R0:W-:Y:S04]  /*2fc0*/  STS [R23+0x8], R16 ;  /* 0x0000081017007388 */ /* 0x0101e80000000800 */
[----:B-----5:R0:W-:Y:S02]  /*2fd0*/  STS [R23+0xc], R14 ;  /* 0x00000c0e17007388 */ /* 0x0201e40000000800 */
.L_x_13:
[----:B------:R-:W-:Y:S05]  /*2fe0*/  @!P3 BRA `(.L_x_12) ;  /* 0x0000000000f8b947 */ /* 0x000fea0003800000 */
[----:B------:R-:W1:Y:S02]  /*2ff0*/  LDCU UR5, c[0x0][0x384] ;  /* 0x00007080ff0577ac */ /* 0x000e640008000800 */
[----:B-1----:R-:W-:Y:S01]  /*3000*/  ULOP3.LUT UP0, URZ, UR5, 0x1, URZ, 0xc0, !UPT ;  /* 0x0000000105ff7892 */ /* 0x002fe2000f80c0ff */
[----:B------:R-:W-:Y:S10]  /*3010*/  @!P0 BRA `(.L_x_14) ;  /* 0x0000000000988947 */ /* 0x000ff40003800000 */
[----:B0-----:R-:W-:Y:S01]  /*3020*/  IMAD.IADD R24, R4, 0x1, R21 ;  /* 0x0000000104187824 */ /* 0x001fe200078e0215 */
[----:B------:R-:W0:Y:S03]  /*3030*/  LDCU.64 UR8, c[0x0][0x388] ;  /* 0x00007100ff0877ac */ /* 0x000e260008000a00 */
[----:B------:R-:W-:Y:S01]  /*3040*/  VIADD R25, R24, 0x1 ;  /* 0x0000000118197836 */ /* 0x000fe20000000000 */
[----:B------:R-:W-:-:S04]  /*3050*/  IABS R16, R24 ;  /* 0x0000001800107213 */ /* 0x000fc80000000000 */
[----:B------:R-:W-:Y:S01]  /*3060*/  IABS R23, R25 ;  /* 0x0000001900177213 */ /* 0x000fe20000000000 */
[----:B------:R-:W-:Y:S01]  /*3070*/  IMAD.HI.U32 R14, R13, R16, RZ ;  /* 0x000000100d0e7227 */ /* 0x000fe200078e00ff */
[----:B------:R-:W-:-:S03]  /*3080*/  ISETP.GE.AND P6, PT, R25, RZ, PT ;  /* 0x000000ff1900720c */ /* 0x000fc60003fc6270 */
[----:B------:R-:W-:-:S04]  /*3090*/  IMAD.HI.U32 R15, R13, R23, RZ ;  /* 0x000000170d0f7227 */ /* 0x000fc800078e00ff */
[----:B------:R-:W-:Y:S02]  /*30a0*/  IMAD.MOV R17, RZ, RZ, -R14 ;  /* 0x000000ffff117224 */ /* 0x000fe400078e0a0e */
[----:B------:R-:W-:Y:S02]  /*30b0*/  IMAD.MOV R14, RZ, RZ, -R15 ;  /* 0x000000ffff0e7224 */ /* 0x000fe400078e0a0f */
[C---:B------:R-:W-:Y:S02]  /*30c0*/  IMAD R15, R12.reuse, R17, R16 ;  /* 0x000000110c0f7224 */ /* 0x040fe400078e0210 */
[----:B------:R-:W-:-:S03]  /*30d0*/  IMAD R17, R12, R14, R23 ;  /* 0x0000000e0c117224 */ /* 0x000fc600078e0217 */
[C---:B------:R-:W-:Y:S02]  /*30e0*/  ISETP.GT.U32.AND P3, PT, R18.reuse, R15, PT ;  /* 0x0000000f1200720c */ /* 0x040fe40003f64070 */
[----:B------:R-:W-:-:S11]  /*30f0*/  ISETP.GT.U32.AND P4, PT, R18, R17, PT ;  /* 0x000000111200720c */ /* 0x000fd60003f84070 */
[----:B------:R-:W-:Y:S02]  /*3100*/  @!P3 IMAD.IADD R15, R15, 0x1, -R12 ;  /* 0x000000010f0fb824 */ /* 0x000fe400078e0a0c */
[----:B------:R-:W-:Y:S02]  /*3110*/  @!P4 IADD3 R17, PT, PT, R17, -R12, RZ ;  /* 0x8000000c1111c210 */ /* 0x000fe40007ffe0ff */
[----:B------:R-:W-:Y:S02]  /*3120*/  ISETP.GE.AND P4, PT, R24, RZ, PT ;  /* 0x000000ff1800720c */ /* 0x000fe40003f86270 */
[C---:B------:R-:W-:Y:S02]  /*3130*/  ISETP.GT.U32.AND P3, PT, R18.reuse, R15, PT ;  /* 0x0000000f1200720c */ /* 0x040fe40003f64070 */
[----:B------:R-:W-:-:S11]  /*3140*/  ISETP.GT.U32.AND P5, PT, R18, R17, PT ;  /* 0x000000111200720c */ /* 0x000fd60003fa4070 */
[--C-:B------:R-:W-:Y:S02]  /*3150*/  @!P3 IMAD.IADD R15, R15, 0x1, -R12.reuse ;  /* 0x000000010f0fb824 */ /* 0x100fe400078e0a0c */
[----:B------:R-:W-:Y:S02]  /*3160*/  @!P5 IMAD.IADD R17, R17, 0x1, -R12 ;  /* 0x000000011111d824 */ /* 0x000fe400078e0a0c */
[----:B------:R-:W-:Y:S02]  /*3170*/  @!P4 IMAD.MOV R15, RZ, RZ, -R15 ;  /* 0x000000ffff0fc224 */ /* 0x000fe400078e0a0f */
[----:B------:R-:W-:-:S03]  /*3180*/  @!P6 IMAD.MOV R17, RZ, RZ, -R17 ;  /* 0x000000ffff11e224 */ /* 0x000fc600078e0a11 */
[C---:B------:R-:W-:Y:S02]  /*3190*/  SEL R15, R19.reuse, R15, !P2 ;  /* 0x0000000f130f7207 */ /* 0x040fe40005000000 */
[----:B------:R-:W-:-:S03]  /*31a0*/  SEL R17, R19, R17, !P2 ;  /* 0x0000001113117207 */ /* 0x000fc60005000000 */
[CC--:B------:R-:W-:Y:S02]  /*31b0*/  IMAD R15, R22.reuse, R11.reuse, R15 ;  /* 0x0000000b160f7224 */ /* 0x0c0fe400078e020f */
[----:B------:R-:W-:-:S03]  /*31c0*/  IMAD R23, R22, R11, R17 ;  /* 0x0000000b16177224 */ /* 0x000fc600078e0211 */
[----:B0-----:R-:W-:Y:S02]  /*31d0*/  IADD3 R16, P3, PT, R15, UR8, RZ ;  /* 0x000000080f107c10 */ /* 0x001fe4000ff7e0ff */
[----:B------:R-:W-:Y:S02]  /*31e0*/  IADD3 R14, P4, PT, R23, UR8, RZ ;  /* 0x00000008170e7c10 */ /* 0x000fe4000ff9e0ff */
[----:B------:R-:W-:Y:S02]  /*31f0*/  LEA.HI.X.SX32 R17, R15, UR9, 0x1, P3 ;  /* 0x000000090f117c11 */ /* 0x000fe400098f0eff */
[----:B------:R-:W-:-:S03]  /*3200*/  LEA.HI.X.SX32 R15, R23, UR9, 0x1, P4 ;  /* 0x00000009170f7c11 */ /* 0x000fc6000a0f0eff */
[----:B------:R-:W2:Y:S04]  /*3210*/  LDG.E.S8 R16, desc[UR6][R16.64] ;  /* 0x0000000610107981 */ /* 0x000ea8000c1e1300 */
[----:B------:R-:W3:Y:S01]  /*3220*/  LDG.E.S8 R14, desc[UR6][R14.64] ;  /* 0x000000060e0e7981 */ /* 0x000ee2000c1e1300 */
[----:B------:R-:W-:Y:S02]  /*3230*/  IMAD.IADD R23, R20, 0x1, R21 ;  /* 0x0000000114177824 */ /* 0x000fe400078e0215 */
[----:B------:R-:W-:-:S03]  /*3240*/  VIADD R21, R21, 0x2 ;  /* 0x0000000215157836 */ /* 0x000fc60000000000 */
[----:B------:R-:W-:-:S05]  /*3250*/  LEA R23, R23, R8, 0x2 ;  /* 0x0000000817177211 */ /* 0x000fca00078e10ff */
[----:B--2---:R1:W-:Y:S04]  /*3260*/  STS [R23], R16 ;  /* 0x0000001017007388 */ /* 0x0043e80000000800 */
[----:B---3--:R1:W-:Y:S02]  /*3270*/  STS [R23+0x4], R14 ;  /* 0x0000040e17007388 */ /* 0x0083e40000000800 */
.L_x_14:
[----:B------:R-:W-:Y:S05]  /*3280*/  BRA.U !UP0, `(.L_x_12) ;  /* 0x0000000108507547 */ /* 0x000fea000b800000 */
[----:B------:R-:W-:Y:S01]  /*3290*/  IMAD.IADD R15, R4, 0x1, R21 ;  /* 0x00000001040f7824 */ /* 0x000fe200078e0215 */
[----:B------:R-:W2:Y:S04]  /*32a0*/  LDCU.64 UR8, c[0x0][0x388] ;  /* 0x00007100ff0877ac */ /* 0x000ea80008000a00 */
[----:B01----:R-:W-:Y:S02]  /*32b0*/  IABS R14, R15 ;  /* 0x0000000f000e7213 */ /* 0x003fe40000000000 */
[----:B------:R-:W-:-:S03]  /*32c0*/  ISETP.GE.AND P4, PT, R15, RZ, PT ;  /* 0x000000ff0f00720c */ /* 0x000fc60003f86270 */
[----:B------:R-:W-:-:S04]  /*32d0*/  IMAD.HI.U32 R13, R13, R14, RZ ;  /* 0x0000000e0d0d7227 */ /* 0x000fc800078e00ff */
[----:B------:R-:W-:-:S04]  /*32e0*/  IMAD.MOV R13, RZ, RZ, -R13 ;  /* 0x000000ffff0d7224 */ /* 0x000fc800078e0a0d */
[----:B------:R-:W-:-:S05]  /*32f0*/  IMAD R13, R12, R13, R14 ;  /* 0x0000000d0c0d7224 */ /* 0x000fca00078e020e */
[----:B------:R-:W-:-:S13]  /*3300*/  ISETP.GT.U32.AND P3, PT, R18, R13, PT ;  /* 0x0000000d1200720c */ /* 0x000fda0003f64070 */
[----:B------:R-:W-:-:S05]  /*3310*/  @!P3 IMAD.IADD R13, R13, 0x1, -R12 ;  /* 0x000000010d0db824 */ /* 0x000fca00078e0a0c */
[----:B------:R-:W-:-:S13]  /*3320*/  ISETP.GT.U32.AND P3, PT, R18, R13, PT ;  /* 0x0000000d1200720c */ /* 0x000fda0003f64070 */
[----:B------:R-:W-:-:S05]  /*3330*/  @!P3 IMAD.IADD R13, R13, 0x1, -R12 ;  /* 0x000000010d0db824 */ /* 0x000fca00078e0a0c */
[----:B------:R-:W-:-:S04]  /*3340*/  @!P4 IADD3 R13, PT, PT, -R13, RZ, RZ ;  /* 0x000000ff0d0dc210 */ /* 0x000fc80007ffe1ff */
        /* <DEDUP_REMOVED lines=8> */
.L_x_12:
[----:B------:R-:W-:-:S06]  /*33d0*/  UIADD3 UR4, UPT, UPT, UR4, 0x1, URZ ;  /* 0x0000000104047890 */ /* 0x000fcc000fffe0ff */
[----:B------:R-:W-:-:S13]  /*33e0*/  ISETP.NE.AND P2, PT, R6, UR4, PT ;  /* 0x0000000406007c0c */ /* 0x000fda000bf45270 */
[----:B------:R-:W-:Y:S05]  /*33f0*/  @!P2 BRA `(.L_x_2) ;  /* 0x0000006000a4a947 */ /* 0x000fea0003800000 */
[----:B------:R-:W-:Y:S05]  /*3400*/  BRA `(.L_x_15) ;  /* 0xffffffe800b47947 */ /* 0x000fea000383ffff */
.L_x_9:
[----:B------:R-:W-:-:S04]  /*3410*/  ISETP.NE.AND P0, PT, R10, 0x2, PT ;  /* 0x000000020a00780c */ /* 0x000fc80003f05270 */
[----:B------:R-:W-:-:S04]  /*3420*/  ISETP.EQ.AND P0, PT, R4, 0x2, !P0 ;  /* 0x000000020400780c */ /* 0x000fc80004702270 */
[----:B------:R-:W-:-:S13]  /*3430*/  ISETP.NE.OR P1, PT, R11, RZ, !P0 ;  /* 0x000000ff0b00720c */ /* 0x000fda0004725670 */
[----:B------:R-:W-:Y:S05]  /*3440*/  @P1 BRA `(.L_x_16) ;  /* 0x0000001400e41947 */ /* 0x000fea0003800000 */
[----:B------:R-:W-:-:S13]  /*3450*/  ISETP.GE.AND P0, PT, R17, -0x1, PT ;  /* 0xffffffff1100780c */ /* 0x000fda0003f06270 */
[----:B------:R-:W-:Y:S05]  /*3460*/  @!P0 BRA `(.L_x_2) ;  /* 0x0000006000888947 */ /* 0x000fea0003800000 */
[----:B0-----:R-:W-:Y:S01]  /*3470*/  IABS R0, R14 ;  /* 0x0000000e00007213 */ /* 0x001fe20000000000 */
[----:B------:R-:W-:Y:S01]  /*3480*/  UMOV UR4, URZ ;  /* 0x000000ff00047c82 */ /* 0x000fe20008000000 */
[----:B------:R-:W-:Y:S02]  /*3490*/  LOP3.LUT R2, RZ, R2, RZ, 0x33, !PT ;  /* 0x00000002ff027212 */ /* 0x000fe400078e33ff */
[----:B------:R-:W0:Y:S01]  /*34a0*/  I2F.RP R4, R0 ;  /* 0x0000000000047306 */ /* 0x000e220000209400 */
[----:B------:R-:W-:Y:S02]  /*34b0*/  ISETP.NE.AND P4, PT, R14, RZ, PT ;  /* 0x000000ff0e00720c */ /* 0x000fe40003f85270 */
[----:B------:R-:W-:-:S04]  /*34c0*/  IADD3 R3, PT, PT, R2, R14, R3 ;  /* 0x0000000e02037210 */ /* 0x000fc80007ffe003 */
[----:B------:R-:W-:Y:S02]  /*34d0*/  IABS R12, R3 ;  /* 0x00000003000c7213 */ /* 0x000fe40000000000 */
[----:B------:R-:W-:Y:S01]  /*34e0*/  ISETP.GE.AND P3, PT, R3, RZ, PT ;  /* 0x000000ff0300720c */ /* 0x000fe20003f66270 */
[C---:B------:R-:W-:Y:S01]  /*34f0*/  VIADD R3, R17.reuse, 0x1 ;  /* 0x0000000111037836 */ /* 0x040fe20000000000 */
[----:B------:R-:W-:Y:S01]  /*3500*/  LOP3.LUT R17, R17, 0x3, RZ, 0xc0, !PT ;  /* 0x0000000311117812 */ /* 0x000fe200078ec0ff */
[----:B0-----:R-:W0:Y:S03]  /*3510*/  MUFU.RCP R4, R4 ;  /* 0x0000000400047308 */ /* 0x001e260000001000 */
[----:B------:R-:W-:Y:S01]  /*3520*/  ISETP.NE.AND P1, PT, R17, 0x3, PT ;  /* 0x000000031100780c */ /* 0x000fe20003f25270 */
[----:B0-----:R-:W-:Y:S02]  /*3530*/  VIADD R10, R4, 0xffffffe ;  /* 0x0ffffffe040a7836 */ /* 0x001fe40000000000 */
[----:B------:R-:W-:-:S02]  /*3540*/  IMAD R4, R6, R6, RZ ;  /* 0x0000000606047224 */ /* 0x000fc400078e02ff */
[----:B------:R0:W1:Y:S02]  /*3550*/  F2I.FTZ.U32.TRUNC.NTZ R11, R10 ;  /* 0x0000000a000b7305 */ /* 0x000064000021f000 */
[----:B0-----:R-:W-:Y:S02]  /*3560*/  IMAD.MOV.U32 R10, RZ, RZ, RZ ;  /* 0x000000ffff0a7224 */ /* 0x001fe400078e00ff */
[----:B-1----:R-:W-:-:S04]  /*3570*/  IMAD.MOV R19, RZ, RZ, -R11 ;  /* 0x000000ffff137224 */ /* 0x002fc800078e0a0b */
[----:B------:R-:W-:-:S04]  /*3580*/  IMAD R19, R19, R0, RZ ;  /* 0x0000000013137224 */ /* 0x000fc800078e02ff */
[----:B------:R-:W-:Y:S01]  /*3590*/  IMAD.HI.U32 R2, R11, R19, R10 ;  /* 0x000000130b027227 */ /* 0x000fe200078e000a */
[----:B------:R-:W-:-:S05]  /*35a0*/  MOV R11, R12 ;  /* 0x0000000c000b7202 */ /* 0x000fca0000000f00 */
[----:B------:R-:W-:-:S04]  /*35b0*/  IMAD.HI.U32 R2, R2, R11, RZ ;  /* 0x0000000b02027227 */ /* 0x000fc800078e00ff */
[----:B------:R-:W-:-:S04]  /*35c0*/  IMAD.MOV R2, RZ, RZ, -R2 ;  /* 0x000000ffff027224 */ /* 0x000fc800078e0a02 */
[----:B------:R-:W-:Y:S01]  /*35d0*/  IMAD R11, R0, R2, R11 ;  /* 0x00000002000b7224 */ /* 0x000fe200078e020b */
[----:B------:R-:W-:-:S04]  /*35e0*/  LOP3.LUT R2, R6, 0x7, RZ, 0xc0, !PT ;  /* 0x0000000706027812 */ /* 0x000fc800078ec0ff */
[----:B------:R-:W-:-:S13]  /*35f0*/  ISETP.GT.U32.AND P0, PT, R0, R11, PT ;  /* 0x0000000b0000720c */ /* 0x000fda0003f04070 */
[----:B------:R-:W-:-:S05]  /*3600*/  @!P0 IMAD.IADD R11, R11, 0x1, -R0 ;  /* 0x000000010b0b8824 */ /* 0x000fca00078e0a00 */
[----:B------:R-:W-:-:S13]  /*3610*/  ISETP.GT.U32.AND P0, PT, R0, R11, PT ;  /* 0x0000000b0000720c */ /* 0x000fda0003f04070 */
[----:B------:R-:W-:Y:S01]  /*3620*/  @!P0 IMAD.IADD R11, R11, 0x1, -R0 ;  /* 0x000000010b0b8824 */ /* 0x000fe200078e0a00 */
[----:B------:R-:W-:Y:S01]  /*3630*/  ISETP.GE.U32.AND P0, PT, R3, 0x7, PT ;  /* 0x000000070300780c */ /* 0x000fe20003f06070 */
[----:B------:R-:W-:Y:S01]  /*3640*/  VIADD R3, R2, 0xffffffff ;  /* 0xffffffff02037836 */ /* 0x000fe20000000000 */
[----:B------:R-:W-:Y:S02]  /*3650*/  LOP3.LUT R2, RZ, R21, RZ, 0x33, !PT ;  /* 0x00000015ff027212 */ /* 0x000fe400078e33ff */
[----:B------:R-:W-:Y:S02]  /*3660*/  MOV R0, R11 ;  /* 0x0000000b00007202 */ /* 0x000fe40000000f00 */
[----:B------:R-:W-:Y:S02]  /*3670*/  ISETP.GE.U32.AND P2, PT, R3, 0x3, PT ;  /* 0x000000030300780c */ /* 0x000fe40003f46070 */
[----:B------:R-:W-:Y:S01]  /*3680*/  IADD3 R2, PT, PT, R2, R14, R15 ;  /* 0x0000000e02027210 */ /* 0x000fe20007ffe00f */
[----:B------:R-:W-:Y:S01]  /*3690*/  @!P3 IMAD.MOV R0, RZ, RZ, -R0 ;  /* 0x000000ffff00b224 */ /* 0x000fe200078e0a00 */
[----:B------:R-:W-:-:S02]  /*36a0*/  IADD3 R3, PT, PT, R13, -0x1, R14 ;  /* 0xffffffff0d037810 */ /* 0x000fc40007ffe00e */
[----:B------:R-:W-:-:S07]  /*36b0*/  @!P4 LOP3.LUT R0, RZ, R14, RZ, 0x33, !PT ;  /* 0x0000000eff00c212 */ /* 0x000fce00078e33ff */
.L_x_22:
[----:B0-----:R-:W0:Y:S01]  /*36c0*/  LDCU UR5, c[0x0][0x380] ;  /* 0x00007000ff0577ac */ /* 0x001e220008000800 */
[----:B------:R-:W-:Y:S02]  /*36d0*/  HFMA2 R12, -RZ, RZ, 0, 0 ;  /* 0x00000000ff0c7431 */ /* 0x000fe400000001ff */
[----:B-1----:R-:W-:Y:S02]  /*36e0*/  VIADD R14, R2, UR4 ;  /* 0x00000004020e7c36 */ /* 0x002fe40008000000 */
[----:B------:R-:W-:Y:S02]  /*36f0*/  IMAD R18, R4, UR4, RZ ;  /* 0x0000000404127c24 */ /* 0x000fe4000f8e02ff */
[----:B------:R-:W-:Y:S01]  /*3700*/  IMAD.MOV.U32 R25, RZ, RZ, RZ ;  /* 0x000000ffff197224 */ /* 0x000fe200078e00ff */
[----:B------:R-:W-:Y:S02]  /*3710*/  IABS R17, R14 ;  /* 0x0000000e00117213 */ /* 0x000fe40000000000 */
        /* <DEDUP_REMOVED lines=9> */
[----:B------:R-:W-:-:S04]  /*37b0*/  IMAD.HI.U32 R11, R13, R11, R12 ;  /* 0x0000000b0d0b7227 */ /* 0x000fc800078e000c */
[----:B------:R-:W-:-:S04]  /*37c0*/  IMAD.MOV.U32 R13, RZ, RZ, R17 ;  /* 0x000000ffff0d7224 */ /* 0x000fc800078e0011 */
        /* <DEDUP_REMOVED lines=8> */
[----:B------:R-:W-:-:S04]  /*3850*/  ISETP.NE.AND P3, PT, R24, RZ, PT ;  /* 0x000000ff1800720c */ /* 0x000fc80003f65270 */
[----:B------:R-:W-:Y:S02]  /*3860*/  MOV R14, R13 ;  /* 0x0000000d000e7202 */ /* 0x000fe40000000f00 */
[----:B------:R-:W-:-:S03]  /*3870*/  LOP3.LUT R13, RZ, R24, RZ, 0x33, !PT ;  /* 0x00000018ff0d7212 */ /* 0x000fc600078e33ff */
[----:B------:R-:W-:-:S05]  /*3880*/  @!P4 IMAD.MOV R14, RZ, RZ, -R14 ;  /* 0x000000ffff0ec224 */ /* 0x000fca00078e0a0e */
[----:B------:R-:W-:-:S05]  /*3890*/  SEL R19, R13, R14, !P3 ;  /* 0x0000000e0d137207 */ /* 0x000fca0005800000 */
[----:B------:R-:W-:Y:S01]  /*38a0*/  IMAD R19, R19, R24, R0 ;  /* 0x0000001813137224 */ /* 0x000fe200078e0200 */
[----:B------:R-:W-:Y:S06]  /*38b0*/  @!P0 BRA `(.L_x_17) ;  /* 0x0000000800888947 */ /* 0x000fec0003800000 */
[----:B------:R-:W0:Y:S01]  /*38c0*/  LDC R24, c[0x0][0x380] ;  /* 0x0000e000ff187b82 */ /* 0x000e220000000800 */
[----:B------:R-:W1:Y:S01]  /*38d0*/  LDCU.64 UR8, c[0x0][0x388] ;  /* 0x00007100ff0877ac */ /* 0x000e620008000a00 */
[----:B------:R-:W-:-:S05]  /*38e0*/  UMOV UR5, URZ ;  /* 0x000000ff00057c82 */ /* 0x000fca0008000000 */
.L_x_18:
        /* <DEDUP_REMOVED lines=11> */
[----:B------:R-:W-:Y:S02]  /*39a0*/  @!P3 IADD3 R11, PT, PT, R11, -R10, RZ ;  /* 0x8000000a0b0bb210 */ /* 0x000fe40007ffe0ff */
[----:B------:R-:W-:-:S03]  /*39b0*/  ISETP.NE.AND P3, PT, R24, RZ, PT ;  /* 0x000000ff1800720c */ /* 0x000fc60003f65270 */
[----:B------:R-:W-:-:S05]  /*39c0*/  @!P4 IMAD.MOV R11, RZ, RZ, -R11 ;  /* 0x000000ffff0bc224 */ /* 0x000fca00078e0a0b */
        /* <DEDUP_REMOVED lines=17> */
[----:B------:R-:W-:Y:S02]  /*3ae0*/  IADD3 R14, PT, PT, R23, 0x2, RZ ;  /* 0x00000002170e7810 */ /* 0x000fe40007ffe0ff */
[----:B------:R-:W-:Y:S02]  /*3af0*/  IABS R15, R22 ;  /* 0x00000016000f7213 */ /* 0x000fe40000000000 */
[----:B------:R-:W-:Y:S01]  /*3b00*/  IABS R17, R14 ;  /* 0x0000000e00117213 */ /* 0x000fe20000000000 */
[----:B------:R-:W-:-:S04]  /*3b10*/  IMAD.HI.U32 R12, R11, R21, RZ ;  /* 0x000000150b0c7227 */ /* 0x000fc800078e00ff */
[----:B------:R-:W-:-:S04]  /*3b20*/  IMAD.MOV R12, RZ, RZ, -R12 ;  /* 0x000000ffff0c7224 */ /* 0x000fc800078e0a0c */
        /* <DEDUP_REMOVED lines=10> */
[----:B------:R-:W-:Y:S02]  /*3bd0*/  @!P4 IADD3 R21, PT, PT, R21, -R10, RZ ;  /* 0x8000000a1515c210 */ /* 0x000fe40007ffe0ff */
[----:B------:R-:W-:Y:S01]  /*3be0*/  @!P5 IMAD.IADD R17, R17, 0x1, -R10 ;  /* 0x000000011111d824 */ /* 0x000fe200078e0a0a */
[----:B------:R-:W-:Y:S02]  /*3bf0*/  ISETP.GE.AND P5, PT, R20, RZ, PT ;  /* 0x000000ff1400720c */ /* 0x000fe40003fa6270 */
[C---:B------:R-:W-:Y:S02]  /*3c00*/  ISETP.GT.U32.AND P6, PT, R12.reuse, R21, PT ;  /* 0x000000150c00720c */ /* 0x040fe40003fc4070 */
[----:B------:R-:W-:-:S11]  /*3c10*/  ISETP.GT.U32.AND P4, PT, R12, R17, PT ;  /* 0x000000110c00720c */ /* 0x000fd60003f84070 */
[--C-:B------:R-:W-:Y:S01]  /*3c20*/  @!P6 IMAD.IADD R21, R21, 0x1, -R10.reuse ;  /* 0x000000011515e824 */ /* 0x100fe200078e0a0a */
[----:B------:R-:W-:Y:S01]  /*3c30*/  ISETP.GT.U32.AND P6, PT, R12, R15, PT ;  /* 0x0000000f0c00720c */ /* 0x000fe20003fc4070 */
[----:B------:R-:W-:Y:S01]  /*3c40*/  @!P4 IMAD.IADD R17, R17, 0x1, -R10 ;  /* 0x000000011111c824 */ /* 0x000fe200078e0a0a */
[----:B------:R-:W-:Y:S02]  /*3c50*/  ISETP.GE.AND P4, PT, R14, RZ, PT ;  /* 0x000000ff0e00720c */ /* 0x000fe40003f86270 */
[----:B------:R-:W-:Y:S02]  /*3c60*/  @!P5 IADD3 R21, PT, PT, -R21, RZ, RZ ;  /* 0x000000ff1515d210 */ /* 0x000fe40007ffe1ff */
[----:B------:R-:W-:Y:S02]  /*3c70*/  IABS R14, R16 ;  /* 0x00000010000e7213 */ /* 0x000fe40000000000 */
[----:B------:R-:W-:Y:S02]  /*3c80*/  SEL R21, R13, R21, !P3 ;  /* 0x000000150d157207 */ /* 0x000fe40005800000 */
[----:B------:R-:W-:Y:S01]  /*3c90*/  ISETP.GE.AND P5, PT, R22, RZ, PT ;  /* 0x000000ff1600720c */ /* 0x000fe20003fa6270 */
[----:B------:R-:W-:-:S04]  /*3ca0*/  IMAD.HI.U32 R20, R11, R14, RZ ;  /* 0x0000000e0b147227 */ /* 0x000fc800078e00ff */
[----:B------:R-:W-:Y:S02]  /*3cb0*/  @!P6 IMAD.IADD R15, R15, 0x1, -R10 ;  /* 0x000000010f0fe824 */ /* 0x000fe400078e0a0a */
[----:B------:R-:W-:Y:S02]  /*3cc0*/  IMAD.MOV.U32 R22, RZ, RZ, R17 ;  /* 0x000000ffff167224 */ /* 0x000fe400078e0011 */
[----:B------:R-:W-:Y:S01]  /*3cd0*/  IMAD R21, R19, R24, R21 ;  /* 0x0000001813157224 */ /* 0x000fe200078e0215 */
[----:B------:R-:W-:Y:S01]  /*3ce0*/  ISETP.GT.U32.AND P6, PT, R12, R15, PT ;  /* 0x0000000f0c00720c */ /* 0x000fe20003fc4070 */
[----:B------:R-:W-:Y:S02]  /*3cf0*/  IMAD.MOV R25, RZ, RZ, -R20 ;  /* 0x000000ffff197224 */ /* 0x000fe400078e0a14 */
[----:B------:R-:W-:Y:S01]  /*3d00*/  @!P4 IMAD.MOV R22, RZ, RZ, -R22 ;  /* 0x000000ffff16c224 */ /* 0x000fe200078e0a16 */
[----:B------:R-:W-:Y:S01]  /*3d10*/  IADD3 R20, P4, PT, R21, UR8, RZ ;  /* 0x0000000815147c10 */ /* 0x000fe2000ff9e0ff */
[----:B------:R-:W-:-:S02]  /*3d20*/  IMAD R17, R10, R25, R14 ;  /* 0x000000190a117224 */ /* 0x000fc400078e020e */
[----:B------:R-:W-:Y:S01]  /*3d30*/  VIADD R25, R23, 0x5 ;  /* 0x0000000517197836 */ /* 0x000fe20000000000 */
[----:B------:R-:W-:Y:S02]  /*3d40*/  LEA.HI.X.SX32 R21, R21, UR9, 0x1, P4 ;  /* 0x0000000915157c11 */ /* 0x000fe4000a0f0eff */
[----:B------:R-:W-:Y:S02]  /*3d50*/  ISETP.GT.U32.AND P4, PT, R12, R17, PT ;  /* 0x000000110c00720c */ /* 0x000fe40003f84070 */
[----:B------:R-:W-:Y:S01]  /*3d60*/  SEL R22, R13, R22, !P3 ;  /* 0x000000160d167207 */ /* 0x000fe20005800000 */
[----:B------:R-:W-:Y:S01]  /*3d70*/  @!P6 IMAD.IADD R15, R15, 0x1, -R10 ;  /* 0x000000010f0fe824 */ /* 0x000fe200078e0a0a */
[----:B------:R-:W-:Y:S01]  /*3d80*/  ISETP.GE.AND P6, PT, R16, RZ, PT ;  /* 0x000000ff1000720c */ /* 0x000fe20003fc6270 */
[----:B------:R0:W3:Y:S01]  /*3d90*/  LDG.E.S8 R20, desc[UR6][R20.64] ;  /* 0x0000000614147981 */ /* 0x0000e2000c1e1300 */
[----:B------:R-:W-:Y:S01]  /*3da0*/  IABS R26, R25 ;  /* 0x00000019001a7213 */ /* 0x000fe20000000000 */
[----:B------:R-:W-:Y:S01]  /*3db0*/  IMAD R22, R19, R24, R22 ;  /* 0x0000001813167224 */ /* 0x000fe200078e0216 */
[----:B------:R-:W-:-:S05]  /*3dc0*/  MOV R16, R15 ;  /* 0x0000000f00107202 */ /* 0x000fca0000000f00 */
[----:B------:R-:W-:Y:S01]  /*3dd0*/  @!P5 IMAD.MOV R16, RZ, RZ, -R16 ;  /* 0x000000ffff10d224 */ /* 0x000fe200078e0a10 */
[C---:B------:R-:W-:Y:S01]  /*3de0*/  IADD3 R14, P5, PT, R22.reuse, UR8, RZ ;  /* 0x00000008160e7c10 */ /* 0x040fe2000ffbe0ff */
[----:B------:R-:W-:Y:S01]  /*3df0*/  @!P4 IMAD.IADD R17, R17, 0x1, -R10 ;  /* 0x000000011111c824 */ /* 0x000fe200078e0a0a */
[----:B------:R-:W-:Y:S01]  /*3e00*/  ISETP.GE.AND P4, PT, R25, RZ, PT ;  /* 0x000000ff1900720c */ /* 0x000fe20003f86270 */
[----:B0-----:R-:W-:Y:S01]  /*3e10*/  IMAD.HI.U32 R21, R11, R26, RZ ;  /* 0x0000001a0b157227 */ /* 0x001fe200078e00ff */
[----:B------:R-:W-:Y:S02]  /*3e20*/  LEA.HI.X.SX32 R15, R22, UR9, 0x1, P5 ;  /* 0x00000009160f7c11 */ /* 0x000fe4000a8f0eff */
[----:B------:R-:W-:Y:S01]  /*3e30*/  ISETP.GT.U32.AND P5, PT, R12, R17, PT ;  /* 0x000000110c00720c */ /* 0x000fe20003fa4070 */
[----:B------:R-:W-:Y:S01]  /*3e40*/  IMAD.MOV R21, RZ, RZ, -R21 ;  /* 0x000000ffff157224 */ /* 0x000fe200078e0a15 */
[----:B------:R-:W-:Y:S01]  /*3e50*/  SEL R16, R13, R16, !P3 ;  /* 0x000000100d107207 */ /* 0x000fe20005800000 */
[----:B------:R0:W4:Y:S02]  /*3e60*/  LDG.E.S8 R22, desc[UR6][R14.64] ;  /* 0x000000060e167981 */ /* 0x000124000c1e1300 */
[----:B------:R-:W-:-:S08]  /*3e70*/  IMAD R21, R10, R21, R26 ;  /* 0x000000150a157224 */ /* 0x000fd000078e021a */
[----:B------:R-:W-:Y:S01]  /*3e80*/  @!P5 IMAD.IADD R17, R17, 0x1, -R10 ;  /* 0x000000011111d824 */ /* 0x000fe200078e0a0a */
[----:B------:R-:W-:-:S04]  /*3e90*/  ISETP.GT.U32.AND P5, PT, R12, R21, PT ;  /* 0x000000150c00720c */ /* 0x000fc80003fa4070 */
[----:B------:R-:W-:-:S09]  /*3ea0*/  MOV R26, R17 ;  /* 0x00000011001a7202 */ /* 0x000fd20000000f00 */
[----:B------:R-:W-:-:S05]  /*3eb0*/  @!P5 IMAD.IADD R21, R21, 0x1, -R10 ;  /* 0x000000011515d824 */ /* 0x000fca00078e0a0a */
[----:B------:R-:W-:Y:S01]  /*3ec0*/  ISETP.GT.U32.AND P5, PT, R12, R21, PT ;  /* 0x000000150c00720c */ /* 0x000fe20003fa4070 */
[----:B------:R-:W-:Y:S02]  /*3ed0*/  IMAD R17, R19, R24, R16 ;  /* 0x0000001813117224 */ /* 0x000fe400078e0210 */
[----:B------:R-:W-:-:S05]  /*3ee0*/  @!P6 IMAD.MOV R26, RZ, RZ, -R26 ;  /* 0x000000ffff1ae224 */ /* 0x000fca00078e0a1a */
[----:B------:R-:W-:-:S05]  /*3ef0*/  SEL R26, R13, R26, !P3 ;  /* 0x0000001a0d1a7207 */ /* 0x000fca0005800000 */
        /* <DEDUP_REMOVED lines=11> */
[----:B0-----:R-:W-:-:S05]  /*3fb0*/  VIADD R28, R23, 0x6 ;  /* 0x00000006171c7836 */ /* 0x001fca0000000000 */
        /* <DEDUP_REMOVED lines=12> */
[----:B------:R-:W-:Y:S02]  /*4080*/  ISETP.GT.U32.AND P4, PT, R12, R15, PT ;  /* 0x0000000f0c00720c */ /* 0x000fe40003f84070 */
[----:B------:R-:W-:Y:S02]  /*4090*/  LEA R26, R26, R8, 0x2 ;  /* 0x000000081a1a7211 */ /* 0x000fe400078e10ff */
[----:B0-----:R-:W-:-:S09]  /*40a0*/  IADD3 R16, PT, PT, R23, 0x7, RZ ;  /* 0x0000000717107810 */ /* 0x001fd20007ffe0ff */
[----:B------:R-:W-:Y:S01]  /*40b0*/  @!P4 IMAD.IADD R15, R15, 0x1, -R10 ;  /* 0x000000010f0fc824 */ /* 0x000fe200078e0a0a */
[----:B--2---:R0:W-:Y:S03]  /*40c0*/  STS [R26], R27 ;  /* 0x0000001b1a007388 */ /* 0x0041e60000000800 */
[----:B------:R-:W-:Y:S01]  /*40d0*/  @!P5 IMAD.MOV R15, RZ, RZ, -R15 ;  /* 0x000000ffff0fd224 */ /* 0x000fe200078e0a0f */
[----:B------:R-:W-:Y:S02]  /*40e0*/  ISETP.GE.AND P5, PT, R16, RZ, PT ;  /* 0x000000ff1000720c */ /* 0x000fe40003fa6270 */
[----:B0-----:R-:W-:Y:S02]  /*40f0*/  IABS R27, R16 ;  /* 0x00000010001b7213 */ /* 0x001fe40000000000 */
[----:B------:R-:W-:-:S03]  /*4100*/  SEL R15, R13, R15, !P3 ;  /* 0x0000000f0d0f7207 */ /* 0x000fc60005800000 */
[----:B------:R-:W-:-:S04]  /*4110*/  IMAD.HI.U32 R16, R11, R27, RZ ;  /* 0x0000001b0b107227 */ /* 0x000fc800078e00ff */
[----:B------:R-:W-:Y:S02]  /*4120*/  IMAD R15, R19, R24, R15 ;  /* 0x00000018130f7224 */ /* 0x000fe400078e020f */
[----:B------:R-:W-:-:S03]  /*4130*/  IMAD.MOV R16, RZ, RZ, -R16 ;  /* 0x000000ffff107224 */ /* 0x000fc600078e0a10 */
        /* <DEDUP_REMOVED lines=26> */
.L_x_17:
[----:B------:R-:W-:-:S04]  /*42e0*/  LOP3.LUT R14, R6, 0x7, RZ, 0xc0, !PT ;  /* 0x00000007060e7812 */ /* 0x000fc800078ec0ff */
[----:B------:R-:W-:-:S13]  /*42f0*/  ISETP.NE.AND P4, PT, R14, RZ, PT ;  /* 0x000000ff0e00720c */ /* 0x000fda0003f85270 */
[----:B------:R-:W-:Y:S05]  /*4300*/  @!P4 BRA `(.L_x_19) ;  /* 0x000000080024c947 */ /* 0x000fea0003800000 */
[----:B------:R-:W-:Y:S01]  /*4310*/  LOP3.LUT P4, RZ, R6, 0x3, RZ, 0xc0, !PT ;  /* 0x0000000306ff7812 */ /* 0x000fe2000788c0ff */
[----:B------:R-:W-:-:S12]  /*4320*/  @!P2 BRA `(.L_x_20) ;  /* 0x000000040020a947 */ /* 0x000fd80003800000 */
[----:B------:R-:W-:Y:S01]  /*4330*/  IADD3 R20, PT, PT, R3, R25, RZ ;  /* 0x0000001903147210 */ /* 0x000fe20007ffe0ff */
[----:B------:R-:W0:Y:S03]  /*4340*/  LDCU.64 UR8, c[0x0][0x388] ;  /* 0x00007100ff0877ac */ /* 0x000e260008000a00 */
[----:B------:R-:W-:Y:S01]  /*4350*/  IABS R21, R20 ;  /* 0x0000001400157213 */ /* 0x000fe20000000000 */
[C---:B------:R-:W-:Y:S02]  /*4360*/  VIADD R22, R20.reuse, 0x1 ;  /* 0x0000000114167836 */ /* 0x040fe40000000000 */
[C---:B------:R-:W-:Y:S02]  /*4370*/  VIADD R16, R20.reuse, 0x2 ;  /* 0x0000000214107836 */ /* 0x040fe40000000000 */
[----:B------:R-:W-:Y:S01]  /*4380*/  VIADD R26, R20, 0x3 ;  /* 0x00000003141a7836 */ /* 0x000fe20000000000 */
[----:B------:R-:W-:-:S02]  /*4390*/  IABS R17, R22 ;  /* 0x0000001600117213 */ /* 0x000fc40000000000 */
        /* <DEDUP_REMOVED lines=13> */
[----:B------:R-:W-:Y:S01]  /*4470*/  @!P6 IADD3 R17, PT, PT, R17, -R10, RZ ;  /* 0x8000000a1111e210 */ /* 0x000fe20007ffe0ff */
[----:B------:R-:W-:Y:S02]  /*4480*/  IMAD.HI.U32 R14, R11, R23, RZ ;  /* 0x000000170b0e7227 */ /* 0x000fe400078e00ff */
[C---:B------:R-:W-:Y:S02]  /*4490*/  ISETP.GT.U32.AND P6, PT, R12.reuse, R21, PT ;  /* 0x000000150c00720c */ /* 0x040fe40003fc4070 */
[----:B------:R-:W-:Y:S02]  /*44a0*/  IMAD.MOV R14, RZ, RZ, -R14 ;  /* 0x000000ffff0e7224 */ /* 0x000fe400078e0a0e */
[----:B------:R-:W-:Y:S01]  /*44b0*/  @!P5 IMAD.IADD R15, R15, 0x1, -R10 ;  /* 0x000000010f0fd824 */ /* 0x000fe200078e0a0a */
[----:B------:R-:W-:Y:S01]  /*44c0*/  ISETP.GT.U32.AND P5, PT, R12, R17, PT ;  /* 0x000000110c00720c */ /* 0x000fe20003fa4070 */
[----:B------:R-:W-:-:S07]  /*44d0*/  IMAD R23, R10, R14, R23 ;  /* 0x0000000e0a177224 */ /* 0x000fce00078e0217 */
[----:B------:R-:W-:Y:S01]  /*44e0*/  @!P6 IMAD.IADD R21, R21, 0x1, -R10 ;  /* 0x000000011515e824 */ /* 0x000fe200078e0a0a */
[----:B------:R-:W-:-:S04]  /*44f0*/  ISETP.GT.U32.AND P6, PT, R12, R15, PT ;  /* 0x0000000f0c00720c */ /* 0x000fc80003fc4070 */
[----:B------:R-:W-:Y:S01]  /*4500*/  @!P5 IMAD.IADD R17, R17, 0x1, -R10 ;  /* 0x000000011111d824 */ /* 0x000fe200078e0a0a */
[----:B------:R-:W-:-:S08]  /*4510*/  ISETP.GT.U32.AND P5, PT, R12, R21, PT ;  /* 0x000000150c00720c */ /* 0x000fd00003fa4070 */
[----:B------:R-:W-:Y:S02]  /*4520*/  @!P6 IADD3 R15, PT, PT, R15, -R10, RZ ;  /* 0x8000000a0f0fe210 */ /* 0x000fe40007ffe0ff */
[----:B------:R-:W-:-:S03]  /*4530*/  ISETP.GE.AND P6, PT, R22, RZ, PT ;  /* 0x000000ff1600720c */ /* 0x000fc60003fc6270 */
[----:B------:R-:W-:Y:S01]  /*4540*/  @!P5 IMAD.IADD R21, R21, 0x1, -R10 ;  /* 0x000000011515d824 */ /* 0x000fe200078e0a0a */
[----:B------:R-:W-:-:S09]  /*4550*/  ISETP.GT.U32.AND P5, PT, R12, R23, PT ;  /* 0x000000170c00720c */ /* 0x000fd20003fa4070 */
[----:B------:R-:W-:Y:S01]  /*4560*/  @!P6 IMAD.MOV R17, RZ, RZ, -R17 ;  /* 0x000000ffff11e224 */ /* 0x000fe200078e0a11 */
[----:B------:R-:W-:-:S03]  /*4570*/  ISETP.GE.AND P6, PT, R20, RZ, PT ;  /* 0x000000ff1400720c */ /* 0x000fc60003fc6270 */
[----:B------:R-:W-:Y:S01]  /*4580*/  @!P5 IMAD.IADD R23, R23, 0x1, -R10 ;  /* 0x000000011717d824 */ /* 0x000fe200078e0a0a */
[----:B------:R-:W-:-:S04]  /*4590*/  SEL R14, R13, R17, !P3 ;  /* 0x000000110d0e7207 */ /* 0x000fc80005800000 */
[----:B------:R-:W-:Y:S01]  /*45a0*/  ISETP.GT.U32.AND P5, PT, R12, R23, PT ;  /* 0x000000170c00720c */ /* 0x000fe20003fa4070 */
[----:B------:R-:W-:-:S04]  /*45b0*/  IMAD R14, R19, R24, R14 ;  /* 0x00000018130e7224 */ /* 0x000fc800078e020e */
[----:B------:R-:W-:Y:S01]  /*45c0*/  @!P6 IMAD.MOV R21, RZ, RZ, -R21 ;  /* 0x000000ffff15e224 */ /* 0x000fe200078e0a15 */
[----:B------:R-:W-:-:S04]  /*45d0*/  ISETP.GE.AND P6, PT, R16, RZ, PT ;  /* 0x000000ff1000720c */ /* 0x000fc80003fc6270 */
[----:B------:R-:W-:-:S03]  /*45e0*/  SEL R21, R13, R21, !P3 ;  /* 0x000000150d157207 */ /* 0x000fc60005800000 */
[----:B------:R-:W-:Y:S01]  /*45f0*/  @!P5 IMAD.IADD R23, R23, 0x1, -R10 ;  /* 0x000000011717d824 */ /* 0x000fe200078e0a0a */
[----:B------:R-:W-:Y:S01]  /*4600*/  ISETP.GE.AND P5, PT, R26, RZ, PT ;  /* 0x000000ff1a00720c */ /* 0x000fe20003fa6270 */
[----:B------:R-:W-:-:S04]  /*4610*/  IMAD R21, R19, R24, R21 ;  /* 0x0000001813157224 */ /* 0x000fc800078e0215 */
[----:B------:R-:W-:Y:S02]  /*4620*/  @!P6 IADD3 R15, PT, PT, -R15, RZ, RZ ;  /* 0x000000ff0f0fe210 */ /* 0x000fe40007ffe1ff */
[----:B0-----:R-:W-:Y:S02]  /*4630*/  IADD3 R20, P6, PT, R14, UR8, RZ ;  /* 0x000000080e147c10 */ /* 0x001fe4000ffde0ff */
[----:B------:R-:W-:-:S04]  /*4640*/  SEL R15, R13, R15, !P3 ;  /* 0x0000000f0d0f7207 */ /* 0x000fc80005800000 */
[----:B------:R-:W-:Y:S01]  /*4650*/  @!P5 IMAD.MOV R23, RZ, RZ, -R23 ;  /* 0x000000ffff17d224 */ /* 0x000fe200078e0a17 */
[----:B------:R-:W-:Y:S01]  /*4660*/  IADD3 R22, P5, PT, R21, UR8, RZ ;  /* 0x0000000815167c10 */ /* 0x000fe2000ffbe0ff */
[----:B------:R-:W-:-:S03]  /*4670*/  IMAD R15, R19, R24, R15 ;  /* 0x00000018130f7224 */ /* 0x000fc600078e020f */
        /* <DEDUP_REMOVED lines=19> */
.L_x_20:
[----:B------:R-:W-:Y:S05]  /*47b0*/  @!P4 BRA `(.L_x_19) ;  /* 0x0000000000f8c947 */ /* 0x000fea0003800000 */
[----:B------:R-:W1:Y:S02]  /*47c0*/  LDCU UR5, c[0x0][0x384] ;  /* 0x00007080ff0577ac */ /* 0x000e640008000800 */
[----:B-1----:R-:W-:Y:S01]  /*47d0*/  ULOP3.LUT UP0, URZ, UR5, 0x1, URZ, 0xc0, !UPT ;  /* 0x0000000105ff7892 */ /* 0x002fe2000f80c0ff */
[----:B------:R-:W-:Y:S10]  /*47e0*/  @!P1 BRA `(.L_x_21) ;  /* 0x0000000000989947 */ /* 0x000ff40003800000 */
[----:B------:R-:W-:Y:S01]  /*47f0*/  IMAD.IADD R21, R3, 0x1, R25 ;  /* 0x0000000103157824 */ /* 0x000fe200078e0219 */
[----:B------:R-:W1:Y:S04]  /*4800*/  LDCU.64 UR8, c[0x0][0x388] ;  /* 0x00007100ff0877ac */ /* 0x000e680008000a00 */
[----:B------:R-:W-:Y:S02]  /*4810*/  IABS R15, R21 ;  /* 0x00000015000f7213 */ /* 0x000fe40000000000 */
[----:B0-----:R-:W-:-:S03]  /*4820*/  IADD3 R20, PT, PT, R21, 0x1, RZ ;  /* 0x0000000115147810 */ /* 0x001fc60007ffe0ff */
[----:B------:R-:W-:Y:S01]  /*4830*/  IMAD.HI.U32 R14, R11, R15, RZ ;  /* 0x0000000f0b0e7227 */ /* 0x000fe200078e00ff */
[----:B------:R-:W-:-:S03]  /*4840*/  IABS R17, R20 ;  /* 0x0000001400117213 */ /* 0x000fc60000000000 */
[----:B------:R-:W-:Y:S02]  /*4850*/  IMAD.MOV R16, RZ, RZ, -R14 ;  /* 0x000000ffff107224 */ /* 0x000fe400078e0a0e */
        /* <DEDUP_REMOVED lines=12> */
[----:B------:R-:W-:-:S03]  /*4920*/  ISETP.GE.AND P4, PT, R20, RZ, PT ;  /* 0x000000ff1400720c */ /* 0x000fc60003f86270 */
[----:B------:R-:W-:Y:S02]  /*4930*/  @!P5 IMAD.MOV R15, RZ, RZ, -R15 ;  /* 0x000000ffff0fd224 */ /* 0x000fe400078e0a0f */
[----:B------:R-:W-:-:S03]  /*4940*/  @!P6 IADD3 R17, PT, PT, R17, -R10, RZ ;  /* 0x8000000a1111e210 */ /* 0x000fc60007ffe0ff */
        /* <DEDUP_REMOVED lines=16> */
.L_x_21:
[----:B------:R-:W-:Y:S05]  /*4a50*/  BRA.U !UP0, `(.L_x_19) ;  /* 0x0000000108507547 */ /* 0x000fea000b800000 */
[----:B------:R-:W-:Y:S01]  /*4a60*/  IADD3 R15, PT, PT, R3, R25, RZ ;  /* 0x00000019030f7210 */ /* 0x000fe20007ffe0ff */
[----:B------:R-:W2:Y:S03]  /*4a70*/  LDCU.64 UR8, c[0x0][0x388] ;  /* 0x00007100ff0877ac */ /* 0x000ea60008000a00 */
        /* <DEDUP_REMOVED lines=15> */
[----:B------:R-:W-:-:S05]  /*4b70*/  IMAD.IADD R13, R18, 0x1, R25 ;  /* 0x00000001120d7824 */ /* 0x000fca00078e0219 */
[----:B------:R-:W-:-:S05]  /*4b80*/  LEA R13, R13, R8, 0x2 ;  /* 0x000000080d0d7211 */ /* 0x000fca00078e10ff */
[----:B--2---:R2:W-:Y:S02]  /*4b90*/  STS [R13], R10 ;  /* 0x0000000a0d007388 */ /* 0x0045e40000000800 */
.L_x_19:
[----:B------:R-:W-:-:S06]  /*4ba0*/  UIADD3 UR4, UPT, UPT, UR4, 0x1, URZ ;  /* 0x0000000104047890 */ /* 0x000fcc000fffe0ff */
[----:B------:R-:W-:-:S13]  /*4bb0*/  ISETP.NE.AND P3, PT, R6, UR4, PT ;  /* 0x0000000406007c0c */ /* 0x000fda000bf65270 */
[----:B------:R-:W-:Y:S05]  /*4bc0*/  @!P3 BRA `(.L_x_2) ;  /* 0x0000004800b0b947 */ /* 0x000fea0003800000 */
[----:B------:R-:W-:Y:S05]  /*4bd0*/  BRA `(.L_x_22) ;  /* 0xffffffe800b87947 */ /* 0x000fea000383ffff */
.L_x_16:
[----:B------:R-:W-:-:S13]  /*4be0*/  ISETP.NE.OR P0, PT, R11, 0x1, !P0 ;  /* 0x000000010b00780c */ /* 0x000fda0004705670 */
[----:B------:R-:W-:Y:S05]  /*4bf0*/  @P0 BRA `(.L_x_23) ;  /* 0x0000001400e40947 */ /* 0x000fea0003800000 */
[----:B------:R-:W-:-:S13]  /*4c00*/  ISETP.GE.AND P0, PT, R17, -0x1, PT ;  /* 0xffffffff1100780c */ /* 0x000fda0003f06270 */
[----:B------:R-:W-:Y:S05]  /*4c10*/  @!P0 BRA `(.L_x_2) ;  /* 0x00000048009c8947 */ /* 0x000fea0003800000 */
[----:B0-----:R-:W-:Y:S01]  /*4c20*/  IABS R0, R14 ;  /* 0x0000000e00007213 */ /* 0x001fe20000000000 */
[----:B------:R-:W-:Y:S01]  /*4c30*/  IMAD.IADD R4, R3, 0x1, R14 ;  /* 0x0000000103047824 */ /* 0x000fe200078e020e */
[----:B------:R-:W-:Y:S01]  /*4c40*/  LOP3.LUT R3, RZ, R2, RZ, 0x33, !PT ;  /* 0x00000002ff037212 */ /* 0x000fe200078e33ff */
[----:B------:R-:W-:Y:S01]  /*4c50*/  VIADD R11, R17, 0x1 ;  /* 0x00000001110b7836 */ /* 0x000fe20000000000 */
[----:B------:R-:W0:Y:S01]  /*4c60*/  I2F.RP R10, R0 ;  /* 0x00000000000a7306 */ /* 0x000e220000209400 */
[----:B------:R-:W-:Y:S02]  /*4c70*/  ISETP.NE.AND P3, PT, R14, RZ, PT ;  /* 0x000000ff0e00720c */ /* 0x000fe40003f65270 */
[----:B------:R-:W-:Y:S01]  /*4c80*/  IMAD R2, R11, 0x2, R4 ;  /* 0x000000020b027824 */ /* 0x000fe200078e0204 */
[----:B------:R-:W-:Y:S02]  /*4c90*/  LOP3.LUT R17, R17, 0x3, RZ, 0xc0, !PT ;  /* 0x0000000311117812 */ /* 0x000fe400078ec0ff */
[----:B------:R-:W-:-:S02]  /*4ca0*/  LOP3.LUT R12, RZ, R21, RZ, 0x33, !PT ;  /* 0x00000015ff0c7212 */ /* 0x000fc400078e33ff */
[----:B------:R-:W-:Y:S02]  /*4cb0*/  IADD3 R2, PT, PT, R2, R3, RZ ;  /* 0x0000000302027210 */ /* 0x000fe40007ffe0ff */
[----:B------:R-:W-:Y:S02]  /*4cc0*/  IADD3 R12, PT, PT, R12, R14, R15 ;  /* 0x0000000e0c0c7210 */ /* 0x000fe40007ffe00f */
[----:B------:R-:W-:Y:S02]  /*4cd0*/  IABS R4, R2 ;  /* 0x0000000200047213 */ /* 0x000fe40000000000 */
[----:B------:R-:W-:Y:S01]  /*4ce0*/  ISETP.GE.AND P2, PT, R2, RZ, PT ;  /* 0x000000ff0200720c */ /* 0x000fe20003f46270 */
[----:B0-----:R-:W0:Y:S01]  /*4cf0*/  MUFU.RCP R10, R10 ;  /* 0x0000000a000a7308 */ /* 0x001e220000001000 */
[----:B------:R-:W-:Y:S02]  /*4d00*/  LOP3.LUT R2, R6, 0x7, RZ, 0xc0, !PT ;  /* 0x0000000706027812 */ /* 0x000fe400078ec0ff */
[----:B------:R-:W-:-:S02]  /*4d10*/  IADD3 R13, PT, PT, R13, -0x2, R14 ;  /* 0xfffffffe0d0d7810 */ /* 0x000fc40007ffe00e */
[----:B------:R-:W-:Y:S02]  /*4d20*/  IADD3 R2, PT, PT, R2, -0x1, RZ ;  /* 0xffffffff02027810 */ /* 0x000fe40007ffe0ff */
[----:B------:R-:W-:Y:S02]  /*4d30*/  LOP3.LUT R16, R6, 0xfffffff8, RZ, 0xc0, !PT ;  /* 0xfffffff806107812 */ /* 0x000fe400078ec0ff */
[----:B------:R-:W-:Y:S01]  /*4d40*/  ISETP.GE.U32.AND P1, PT, R2, 0x3, PT ;  /* 0x000000030200780c */ /* 0x000fe20003f26070 */
[----:B0-----:R-:W-:-:S04]  /*4d50*/  VIADD R18, R10, 0xffffffe ;  /* 0x0ffffffe0a127836 */ /* 0x001fc80000000000 */
[----:B------:R0:W1:Y:S02]  /*4d60*/  F2I.FTZ.U32.TRUNC.NTZ R19, R18 ;  /* 0x0000001200137305 */ /* 0x000064000021f000 */
[----:B0-----:R-:W-:Y:S02]  /*4d70*/  IMAD.MOV.U32 R18, RZ, RZ, RZ ;  /* 0x000000ffff127224 */ /* 0x001fe400078e00ff */
[----:B-1----:R-:W-:-:S04]  /*4d80*/  IMAD.MOV R23, RZ, RZ, -R19 ;  /* 0x000000ffff177224 */ /* 0x002fc800078e0a13 */
[----:B------:R-:W-:-:S04]  /*4d90*/  IMAD R3, R23, R0, RZ ;  /* 0x0000000017037224 */ /* 0x000fc800078e02ff */
[----:B------:R-:W-:-:S04]  /*4da0*/  IMAD.HI.U32 R18, R19, R3, R18 ;  /* 0x0000000313127227 */ /* 0x000fc800078e0012 */
[----:B------:R-:W-:-:S04]  /*4db0*/  IMAD.MOV.U32 R19, RZ, RZ, R4 ;  /* 0x000000ffff137224 */ /* 0x000fc800078e0004 */
[----:B------:R-:W-:-:S04]  /*4dc0*/  IMAD.HI.U32 R3, R18, R19, RZ ;  /* 0x0000001312037227 */ /* 0x000fc800078e00ff */
[----:B------:R-:W-:-:S04]  /*4dd0*/  IMAD.MOV R3, RZ, RZ, -R3 ;  /* 0x000000ffff037224 */ /* 0x000fc800078e0a03 */
[----:B------:R-:W-:-:S05]  /*4de0*/  IMAD R10, R0, R3, R19 ;  /* 0x00000003000a7224 */ /* 0x000fca00078e0213 */
[----:B------:R-:W-:-:S13]  /*4df0*/  ISETP.GT.U32.AND P0, PT, R0, R10, PT ;  /* 0x0000000a0000720c */ /* 0x000fda0003f04070 */
[----:B------:R-:W-:-:S05]  /*4e00*/  @!P0 IMAD.IADD R10, R10, 0x1, -R0 ;  /* 0x000000010a0a8824 */ /* 0x000fca00078e0a00 */
[----:B------:R-:W-:-:S13]  /*4e10*/  ISETP.GT.U32.AND P0, PT, R0, R10, PT ;  /* 0x0000000a0000720c */ /* 0x000fda0003f04070 */
[----:B------:R-:W-:Y:S01]  /*4e20*/  @!P0 IMAD.IADD R10, R10, 0x1, -R0 ;  /* 0x000000010a0a8824 */ /* 0x000fe200078e0a00 */
[----:B------:R-:W-:Y:S01]  /*4e30*/  ISETP.NE.AND P0, PT, R17, 0x3, PT ;  /* 0x000000031100780c */ /* 0x000fe20003f05270 */
[----:B------:R-:W-:Y:S02]  /*4e40*/  IMAD.MOV.U32 R17, RZ, RZ, RZ ;  /* 0x000000ffff117224 */ /* 0x000fe400078e00ff */
[----:B------:R-:W-:Y:S01]  /*4e50*/  @!P2 IMAD.MOV R10, RZ, RZ, -R10 ;  /* 0x000000ffff0aa224 */ /* 0x000fe200078e0a0a */
[----:B------:R-:W-:-:S09]  /*4e60*/  @!P3 LOP3.LUT R10, RZ, R14, RZ, 0x33, !PT ;  /* 0x0000000eff0ab212 */ /* 0x000fd200078e33ff */
.L_x_29:
[----:B0-----:R-:W0:Y:S01]  /*4e70*/  LDCU UR4, c[0x0][0x380] ;  /* 0x00007000ff0477ac */ /* 0x001e220008000800 */
[----:B-1----:R-:W-:Y:S02]  /*4e80*/  IMAD.IADD R14, R12, 0x1, R17 ;  /* 0x000000010c0e7824 */ /* 0x002fe400078e0211 */
[----:B--2---:R-:W-:-:S03]  /*4e90*/  IMAD.MOV.U32 R2, RZ, RZ, RZ ;  /* 0x000000ffff027224 */ /* 0x004fc600078e00ff */
[----:B------:R-:W-:Y:S01]  /*4ea0*/  ISETP.GE.AND P3, PT, R14, RZ, PT ;  /* 0x000000ff0e00720c */ /* 0x000fe20003f66270 */
[----:B0-----:R-:W-:-:S05]  /*4eb0*/  IMAD.U32 R19, RZ, RZ, UR4 ;  /* 0x00000004ff137e24 */ /* 0x001fca000f8e00ff */
[----:B------:R-:W-:-:S04]  /*4ec0*/  IABS R4, R19 ;  /* 0x0000001300047213 */ /* 0x000fc80000000000 */
[----:B------:R-:W0:Y:S08]  /*4ed0*/  I2F.RP R15, R4 ;  /* 0x00000004000f7306 */ /* 0x000e300000209400 */
[----:B0-----:R-:W0:Y:S02]  /*4ee0*/  MUFU.RCP R15, R15 ;  /* 0x0000000f000f7308 */ /* 0x001e240000001000 */
[----:B0-----:R-:W-:-:S02]  /*4ef0*/  VIADD R18, R15, 0xffffffe ;  /* 0x0ffffffe0f127836 */ /* 0x001fc40000000000 */
[----:B------:R-:W-:-:S04]  /*4f00*/  IMAD R15, R6, R17, R11 ;  /* 0x00000011060f7224 */ /* 0x000fc800078e020b */
[----:B------:R-:W0:Y:S01]  /*4f10*/  F2I.FTZ.U32.TRUNC.NTZ R3, R18 ;  /* 0x0000001200037305 */ /* 0x000e22000021f000 */
[----:B------:R-:W-:Y:S02]  /*4f20*/  IMAD R20, R6, R15, RZ ;  /* 0x0000000f06147224 */ /* 0x000fe400078e02ff */
[----:B0-----:R-:W-:-:S05]  /*4f30*/  IMAD R0, R3, R4, RZ ;  /* 0x0000000403007224 */ /* 0x001fca00078e02ff */
[----:B------:R-:W-:Y:S02]  /*4f40*/  IADD3 R21, PT, PT, -R0, RZ, RZ ;  /* 0x000000ff00157210 */ /* 0x000fe40007ffe1ff */
[----:B------:R-:W-:-:S03]  /*4f50*/  IABS R0, R14 ;  /* 0x0000000e00007213 */ /* 0x000fc60000000000 */
[----:B------:R-:W-:-:S04]  /*4f60*/  IMAD.HI.U32 R2, R3, R21, R2 ;  /* 0x0000001503027227 */ /* 0x000fc800078e0002 */
[----:B------:R-:W-:Y:S02]  /*4f70*/  IMAD.MOV.U32 R3, RZ, RZ, R0 ;  /* 0x000000ffff037224 */ /* 0x000fe400078e0000 */
[----:B------:R-:W-:Y:S02]  /*4f80*/  IMAD.MOV.U32 R21, RZ, RZ, RZ ;  /* 0x000000ffff157224 */ /* 0x000fe400078e00ff */
[----:B------:R-:W-:-:S04]  /*4f90*/  IMAD.HI.U32 R0, R2, R3, RZ ;  /* 0x0000000302007227 */ /* 0x000fc800078e00ff */
[----:B------:R-:W-:-:S04]  /*4fa0*/  IMAD.MOV R0, RZ, RZ, -R0 ;  /* 0x000000ffff007224 */ /* 0x000fc800078e0a00 */
[----:B------:R-:W-:Y:S02]  /*4fb0*/  IMAD R3, R4, R0, R3 ;  /* 0x0000000004037224 */ /* 0x000fe400078e0203 */
[----:B------:R-:W-:-:S05]  /*4fc0*/  IMAD.MOV.U32 R0, RZ, RZ, R4 ;  /* 0x000000ffff007224 */ /* 0x000fca00078e0004 */
[----:B------:R-:W-:-:S13]  /*4fd0*/  ISETP.GT.U32.AND P2, PT, R0, R3, PT ;  /* 0x000000030000720c */ /* 0x000fda0003f44070 */
[----:B------:R-:W-:-:S05]  /*4fe0*/  @!P2 IMAD.IADD R3, R3, 0x1, -R4 ;  /* 0x000000010303a824 */ /* 0x000fca00078e0a04 */
[----:B------:R-:W-:-:S13]  /*4ff0*/  ISETP.GT.U32.AND P2, PT, R0, R3, PT ;  /* 0x000000030000720c */ /* 0x000fda0003f44070 */
[----:B------:R-:W-:Y:S02]  /*5000*/  @!P2 IADD3 R3, PT, PT, R3, -R4, RZ ;  /* 0x800000040303a210 */ /* 0x000fe40007ffe0ff */
[----:B------:R-:W-:-:S03]  /*5010*/  ISETP.NE.AND P2, PT, R19, RZ, PT ;  /* 0x000000ff1300720c */ /* 0x000fc60003f45270 */
[----:B------:R-:W-:Y:S01]  /*5020*/  IMAD.MOV.U32 R14, RZ, RZ, R3 ;  /* 0x000000ffff0e7224 */ /* 0x000fe200078e0003 */
[----:B------:R-:W-:-:S03]  /*5030*/  LOP3.LUT R3, RZ, R19, RZ, 0x33, !PT ;  /* 0x00000013ff037212 */ /* 0x000fc600078e33ff */
[----:B------:R-:W-:Y:S01]  /*5040*/  @!P3 IMAD.MOV R14, RZ, RZ, -R14 ;  /* 0x000000ffff0eb224 */ /* 0x000fe200078e0a0e */
[----:B------:R-:W-:-:S04]  /*5050*/  ISETP.GE.U32.AND P3, PT, R11, 0x7, PT ;  /* 0x000000070b00780c */ /* 0x000fc80003f66070 */
[----:B------:R-:W-:-:S05]  /*5060*/  SEL R18, R3, R14, !P2 ;  /* 0x0000000e03127207 */ /* 0x000fca0005000000 */
[----:B------:R-:W-:-:S04]  /*5070*/  IMAD R18, R18, R19, R10 ;  /* 0x0000001312127224 */ /* 0x000fc800078e020a */
[----:B------:R-:W-:Y:S05]  /*5080*/  @!P3 BRA `(.L_x_24) ;  /* 0x00000008007cb947 */ /* 0x000fea0003800000 */
[----:B------:R-:W0:Y:S01]  /*5090*/  LDCU.64 UR8, c[0x0][0x388] ;  /* 0x00007100ff0877ac */ /* 0x000e220008000a00 */
[----:B------:R-:W-:-:S05]  /*50a0*/  UMOV UR4, URZ ;  /* 0x000000ff00047c82 */ /* 0x000fca0008000000 */
.L_x_25:
[----:B-1----:R-:W1:Y:S01]  /*50b0*/  LDC R19, c[0x0][0x380] ;  /* 0x0000e000ff137b82 */ /* 0x002e620000000800 */
[----:B------:R-:W-:-:S05]  /*50c0*/  VIADD R24, R13, UR4 ;  /* 0x000000040d187c36 */ /* 0x000fca0008000000 */
[----:B------:R-:W-:Y:S02]  /*50d0*/  IABS R3, R24 ;  /* 0x0000001800037213 */ /* 0x000fe40000000000 */
[----:B------:R-:W-:-:S03]  /*50e0*/  ISETP.GE.AND P3, PT, R24, RZ, PT ;  /* 0x000000ff1800720c */ /* 0x000fc60003f66270 */
[----:B------:R-:W-:-:S04]  /*50f0*/  IMAD.HI.U32 R2, R2, R3, RZ ;  /* 0x0000000302027227 */ /* 0x000fc800078e00ff */
[----:B------:R-:W-:Y:S01]  /*5100*/  IMAD.MOV R2, RZ, RZ, -R2 ;  /* 0x000000ffff027224 */ /* 0x000fe200078e0a02 */
[----:B-1----:R-:W-:-:S05]  /*5110*/  IABS R4, R19 ;  /* 0x0000001300047213 */ /* 0x002fca0000000000 */
[----:B------:R-:W-:Y:S02]  /*5120*/  IMAD R3, R4, R2, R3 ;  /* 0x0000000204037224 */ /* 0x000fe400078e0203 */
[----:B------:R-:W1:Y:S03]  /*5130*/  I2F.RP R2, R4 ;  /* 0x0000000400027306 */ /* 0x000e660000209400 */
[----:B------:R-:W-:-:S05]  /*5140*/  ISETP.GT.U32.AND P2, PT, R0, R3, PT ;  /* 0x000000030000720c */ /* 0x000fca0003f44070 */
[----:B-1----:R-:W1:Y:S08]  /*5150*/  MUFU.RCP R2, R2 ;  /* 0x0000000200027308 */ /* 0x002e700000001000 */
[----:B------:R-:W-:-:S04]  /*5160*/  @!P2 IADD3 R3, PT, PT, R3, -R4, RZ ;  /* 0x800000040303a210 */ /* 0x000fc80007ffe0ff */
[----:B------:R-:W-:Y:S01]  /*5170*/  ISETP.GT.U32.AND P2, PT, R0, R3, PT ;  /* 0x000000030000720c */ /* 0x000fe20003f44070 */
[----:B-1----:R-:W-:-:S12]  /*5180*/  VIADD R14, R2, 0xffffffe ;  /* 0x0ffffffe020e7836 */ /* 0x002fd80000000000 */
[----:B------:R-:W-:Y:S01]  /*5190*/  @!P2 IMAD.IADD R3, R3, 0x1, -R4 ;  /* 0x000000010303a824 */ /* 0x000fe200078e0a04 */
[----:B------:R-:W-:Y:S01]  /*51a0*/  ISETP.NE.AND P2, PT, R19, RZ, PT ;  /* 0x000000ff1300720c */ /* 0x000fe20003f45270 */
[----:B------:R-:W1:Y:S02]  /*51b0*/  F2I.FTZ.U32.TRUNC.NTZ R15, R14 ;  /* 0x0000000e000f7305 */ /* 0x000e64000021f000 */
[----:B------:R-:W-:Y:S01]  /*51c0*/  IMAD.MOV.U32 R0, RZ, RZ, R3 ;  /* 0x000000ffff007224 */ /* 0x000fe200078e0003 */
[----:B------:R-:W-:-:S03]  /*51d0*/  LOP3.LUT R3, RZ, R19, RZ, 0x33, !PT ;  /* 0x00000013ff037212 */ /* 0x000fc600078e33ff */
[----:B------:R-:W-:-:S05]  /*51e0*/  @!P3 IMAD.MOV R0, RZ, RZ, -R0 ;  /* 0x000000ffff00b224 */ /* 0x000fca00078e0a00 */
[----:B------:R-:W-:Y:S02]  /*51f0*/  SEL R0, R3, R0, !P2 ;  /* 0x0000000003007207 */ /* 0x000fe40005000000 */
[----:B------:R-:W-:Y:S01]  /*5200*/  IADD3 R21, PT, PT, R24, 0x1, RZ ;  /* 0x0000000118157810 */ /* 0x000fe20007ffe0ff */
[----:B-1----:R-:W-:Y:S02]  /*5210*/  IMAD.MOV R27, RZ, RZ, -R15 ;  /* 0x000000ffff1b7224 */ /* 0x002fe400078e0a0f */
[----:B------:R-:W-:-:S05]  /*5220*/  IMAD R0, R18, R19, R0 ;  /* 0x0000001312007224 */ /* 0x000fca00078e0200 */
[C---:B0-----:R-:W-:Y:S01]  /*5230*/  IADD3 R22, P3, PT, R0.reuse, UR8, RZ ;  /* 0x0000000800167c10 */ /* 0x041fe2000ff7e0ff */
[----:B------:R-:W-:Y:S02]  /*5240*/  IMAD R27, R27, R4, RZ ;  /* 0x000000041b1b7224 */ /* 0x000fe400078e02ff */
[----:B------:R-:W-:Y:S01]  /*5250*/  IMAD.MOV.U32 R14, RZ, RZ, RZ ;  /* 0x000000ffff0e7224 */ /* 0x000fe200078e00ff */
[----:B------:R-:W-:Y:S02]  /*5260*/  LEA.HI.X.SX32 R23, R0, UR9, 0x1, P3 ;  /* 0x0000000900177c11 */ /* 0x000fe400098f0eff */
[----:B------:R-:W-:Y:S01]  /*5270*/  IABS R0, R21 ;  /* 0x0000001500007213 */ /* 0x000fe20000000000 */
[----:B------:R-:W-:Y:S02]  /*5280*/  IMAD.HI.U32 R2, R15, R27, R14 ;  /* 0x0000001b0f027227 */ /* 0x000fe400078e000e */
[----:B------:R0:W2:Y:S01]  /*5290*/  LDG.E.S8 R25, desc[UR6][R22.64] ;  /* 0x0000000616197981 */ /* 0x0000a2000c1e1300 */
[----:B------:R-:W-:Y:S01]  /*52a0*/  ISETP.GE.AND P4, PT, R21, RZ, PT ;  /* 0x000000ff1500720c */ /* 0x000fe20003f86270 */
        /* <DEDUP_REMOVED lines=8> */
[----:B------:R-:W-:-:S05]  /*5330*/  @!P3 IADD3 R15, PT, PT, R15, -R4, RZ ;  /* 0x800000040f0fb210 */ /* 0x000fca0007ffe0ff */
[----:B------:R-:W-:-:S05]  /*5340*/  @!P4 IMAD.MOV R15, RZ, RZ, -R15 ;  /* 0x000000ffff0fc224 */ /* 0x000fca00078e0a0f */
[----:B------:R-:W-:Y:S01]  /*5350*/  SEL R15, R3, R15, !P2 ;  /* 0x0000000f030f7207 */ /* 0x000fe20005000000 */
[----:B------:R-:W-:-:S04]  /*5360*/  VIADD R14, R24, 0x2 ;  /* 0x00000002180e7836 */ /* 0x000fc80000000000 */
[----:B------:R-:W-:Y:S01]  /*5370*/  IMAD R15, R18, R19, R15 ;  /* 0x00000013120f7224 */ /* 0x000fe200078e020f */
[----:B------:R-:W-:-:S04]  /*5380*/  IABS R21, R14 ;  /* 0x0000000e00157213 */ /* 0x000fc80000000000 */
[----:B------:R-:W-:-:S04]  /*5390*/  IADD3 R28, P3, PT, R15, UR8, RZ ;  /* 0x000000080f1c7c10 */ /* 0x000fc8000ff7e0ff */
[----:B------:R-:W-:Y:S01]  /*53a0*/  LEA.HI.X.SX32 R29, R15, UR9, 0x1, P3 ;  /* 0x000000090f1d7c11 */ /* 0x000fe200098f0eff */
[----:B------:R-:W-:-:S04]  /*53b0*/  IMAD.HI.U32 R15, R2, R21, RZ ;  /* 0x00000015020f7227 */ /* 0x000fc800078e00ff */
[----:B0-----:R-:W-:Y:S01]  /*53c0*/  IMAD.MOV R22, RZ, RZ, -R15 ;  /* 0x000000ffff167224 */ /* 0x001fe200078e0a0f */
[----:B------:R-:W-:Y:S01]  /*53d0*/  ISETP.GE.AND P4, PT, R14, RZ, PT ;  /* 0x000000ff0e00720c */ /* 0x000fe20003f86270 */
[----:B------:R-:W-:Y:S01]  /*53e0*/  VIADD R15, R24, 0x3 ;  /* 0x00000003180f7836 */ /* 0x000fe20000000000 */
[----:B------:R0:W3:Y:S01]  /*53f0*/  LDG.E.S8 R28, desc[UR6][R28.64] ;  /* 0x000000061c1c7981 */ /* 0x0000e2000c1e1300 */
[----:B------:R-:W-:Y:S02]  /*5400*/  IMAD R21, R4, R22, R21 ;  /* 0x0000001604157224 */ /* 0x000fe400078e0215 */
[----:B------:R-:W-:Y:S01]  /*5410*/  VIADD R22, R24, 0x4 ;  /* 0x0000000418167836 */ /* 0x000fe20000000000 */
[----:B------:R-:W-:Y:S02]  /*5420*/  IABS R23, R15 ;  /* 0x0000000f00177213 */ /* 0x000fe40000000000 */
[----:B------:R-:W-:Y:S02]  /*5430*/  ISETP.GT.U32.AND P5, PT, R0, R21, PT ;  /* 0x000000150000720c */ /* 0x000fe40003fa4070 */
[----:B------:R-:W-:Y:S01]  /*5440*/  ISETP.GE.AND P3, PT, R15, RZ, PT ;  /* 0x000000ff0f00720c */ /* 0x000fe20003f66270 */
[----:B------:R-:W-:Y:S01]  /*5450*/  IMAD.HI.U32 R14, R2, R23, RZ ;  /* 0x00000017020e7227 */ /* 0x000fe200078e00ff */
[----:B------:R-:W-:-:S04]  /*5460*/  IABS R15, R22 ;  /* 0x00000016000f7213 */ /* 0x000fc80000000000 */
[----:B------:R-:W-:-:S05]  /*5470*/  IADD3 R14, PT, PT, -R14, RZ, RZ ;  /* 0x000000ff0e0e7210 */ /* 0x000fca0007ffe1ff */
[----:B------:R-:W-:Y:S02]  /*5480*/  IMAD R23, R4, R14, R23 ;  /* 0x0000000e04177224 */ /* 0x000fe400078e0217 */
[----:B------:R-:W-:Y:S02]  /*5490*/  @!P5 IMAD.IADD R21, R21, 0x1, -R4 ;  /* 0x000000011515d824 */ /* 0x000fe400078e0a04 */
[----:B------:R-:W-:Y:S01]  /*54a0*/  IMAD.HI.U32 R14, R2, R15, RZ ;  /* 0x0000000f020e7227 */ /* 0x000fe200078e00ff */
[C---:B------:R-:W-:Y:S02]  /*54b0*/  ISETP.GT.U32.AND P6, PT, R0.reuse, R23, PT ;  /* 0x000000170000720c */ /* 0x040fe40003fc4070 */
[----:B------:R-:W-:Y:S01]  /*54c0*/  ISETP.GT.U32.AND P5, PT, R0, R21, PT ;  /* 0x000000150000720c */ /* 0x000fe20003fa4070 */
[----:B------:R-:W-:-:S04]  /*54d0*/  IMAD.MOV R14, RZ, RZ, -R14 ;  /* 0x000000ffff0e7224 */ /* 0x000fc800078e0a0e */
[----:B------:R-:W-:-:S06]  /*54e0*/  IMAD R15, R4, R14, R15 ;  /* 0x0000000e040f7224 */ /* 0x000fcc00078e020f */
[--C-:B------:R-:W-:Y:S02]  /*54f0*/  @!P6 IMAD.IADD R23, R23, 0x1, -R4.reuse ;  /* 0x000000011717e824 */ /* 0x100fe400078e0a04 */
[----:B------:R-:W-:Y:S01]  /*5500*/  @!P5 IMAD.IADD R21, R21, 0x1, -R4 ;  /* 0x000000011515d824 */ /* 0x000fe200078e0a04 */
[C---:B------:R-:W-:Y:S02]  /*5510*/  ISETP.GT.U32.AND P5, PT, R0.reuse, R15, PT ;  /* 0x0000000f0000720c */ /* 0x040fe40003fa4070 */
[----:B------:R-:W-:Y:S02]  /*5520*/  ISETP.GT.U32.AND P6, PT, R0, R23, PT ;  /* 0x000000170000720c */ /* 0x000fe40003fc4070 */
[----:B------:R-:W-:Y:S02]  /*5530*/  @!P4 IADD3 R21, PT, PT, -R21, RZ, RZ ;  /* 0x000000ff1515c210 */ /* 0x000fe40007ffe1ff */
[----:B------:R-:W-:Y:S02]  /*5540*/  ISETP.GE.AND P4, PT, R22, RZ, PT ;  /* 0x000000ff1600720c */ /* 0x000fe40003f86270 */
[----:B------:R-:W-:-:S05]  /*5550*/  SEL R21, R3, R21, !P2 ;  /* 0x0000001503157207 */ /* 0x000fca0005000000 */
[--C-:B------:R-:W-:Y:S02]  /*5560*/  @!P5 IMAD.IADD R15, R15, 0x1, -R4.reuse ;  /* 0x000000010f0fd824 */ /* 0x100fe400078e0a04 */
[----:B------:R-:W-:Y:S02]  /*5570*/  @!P6 IMAD.IADD R23, R23, 0x1, -R4 ;  /* 0x000000011717e824 */ /* 0x000fe400078e0a04 */
[----:B------:R-:W-:Y:S01]  /*5580*/  IMAD R21, R18, R19, R21 ;  /* 0x0000001312157224 */ /* 0x000fe200078e0215 */
[----:B------:R-:W-:Y:S01]  /*5590*/  ISETP.GT.U32.AND P5, PT, R0, R15, PT ;  /* 0x0000000f0000720c */ /* 0x000fe20003fa4070 */
[----:B------:R-:W-:-:S03]  /*55a0*/  @!P3 IMAD.MOV R23, RZ, RZ, -R23 ;  /* 0x000000ffff17b224 */ /* 0x000fc600078e0a17 */
[----:B------:R-:W-:Y:S02]  /*55b0*/  IADD3 R26, P3, PT, R21, UR8, RZ ;  /* 0x00000008151a7c10 */ /* 0x000fe4000ff7e0ff */
[----:B------:R-:W-:Y:S02]  /*55c0*/  SEL R23, R3, R23, !P2 ;  /* 0x0000001703177207 */ /* 0x000fe40005000000 */
[----:B------:R-:W-:-:S03]  /*55d0*/  LEA.HI.X.SX32 R27, R21, UR9, 0x1, P3 ;  /* 0x00000009151b7c11 */ /* 0x000fc600098f0eff */
[----:B------:R-:W-:Y:S02]  /*55e0*/  IMAD R23, R18, R19, R23 ;  /* 0x0000001312177224 */ /* 0x000fe400078e0217 */
[----:B------:R-:W-:Y:S01]  /*55f0*/  @!P5 IMAD.IADD R15, R15, 0x1, -R4 ;  /* 0x000000010f0fd824 */ /* 0x000fe200078e0a04 */
[----:B------:R1:W4:Y:S02]  /*5600*/  LDG.E.S8 R21, desc[UR6][R26.64] ;  /* 0x000000061a157981 */ /* 0x000324000c1e1300 */
[C---:B------:R-:W-:Y:S01]  /*5610*/  IADD3 R22, P3, PT, R23.reuse, UR8, RZ ;  /* 0x0000000817167c10 */ /* 0x040fe2000ff7e0ff */
[----:B0-----:R-:W-:Y:S02]  /*5620*/  VIADD R29, R20, UR4 ;  /* 0x00000004141d7c36 */ /* 0x001fe40008000000 */
[----:B------:R-:W-:Y:S01]  /*5630*/  @!P4 IMAD.MOV R15, RZ, RZ, -R15 ;  /* 0x000000ffff0fc224 */ /* 0x000fe200078e0a0f */
[----:B------:R-:W-:Y:S01]  /*5640*/  LEA.HI.X.SX32 R23, R23, UR9, 0x1, P3 ;  /* 0x0000000917177c11 */ /* 0x000fe200098f0eff */
[----:B-1----:R-:W-:-:S04]  /*5650*/  VIADD R27, R24, 0x5 ;  /* 0x00000005181b7836 */ /* 0x002fc80000000000 */
[----:B------:R0:W5:Y:S01]  /*5660*/  LDG.E.S8 R22, desc[UR6][R22.64] ;  /* 0x0000000616167981 */ /* 0x000162000c1e1300 */
[----:B------:R-:W-:Y:S02]  /*5670*/  SEL R15, R3, R15, !P2 ;  /* 0x0000000f030f7207 */ /* 0x000fe40005000000 */
[----:B------:R-:W-:Y:S02]  /*5680*/  ISETP.GE.AND P4, PT, R27, RZ, PT ;  /* 0x000000ff1b00720c */ /* 0x000fe40003f86270 */
[----:B0-----:R-:W-:Y:S02]  /*5690*/  LEA R23, R29, R8, 0x2 ;  /* 0x000000081d177211 */ /* 0x001fe400078e10ff */
[----:B------:R-:W-:Y:S01]  /*56a0*/  IABS R29, R27 ;  /* 0x0000001b001d7213 */ /* 0x000fe20000000000 */
[----:B------:R-:W-:-:S04]  /*56b0*/  IMAD R15, R18, R19, R15 ;  /* 0x00000013120f7224 */ /* 0x000fc800078e020f */
[----:B------:R-:W-:-:S04]  /*56c0*/  IMAD.HI.U32 R27, R2, R29, RZ ;  /* 0x0000001d021b7227 */ /* 0x000fc800078e00ff */
[----:B------:R-:W-:Y:S01]  /*56d0*/  IMAD.MOV R27, RZ, RZ, -R27 ;  /* 0x000000ffff1b7224 */ /* 0x000fe200078e0a1b */
[----:B------:R-:W-:-:S03]  /*56e0*/  IADD3 R14, P3, PT, R15, UR8, RZ ;  /* 0x000000080f0e7c10 */ /* 0x000fc6000ff7e0ff */
[----:B------:R-:W-:Y:S01]  /*56f0*/  IMAD R27, R4, R27, R29 ;  /* 0x0000001b041b7224 */ /* 0x000fe200078e021d */
[----:B------:R-:W-:-:S04]  /*5700*/  LEA.HI.X.SX32 R15, R15, UR9, 0x1, P3 ;  /* 0x000000090f0f7c11 */ /* 0x000fc800098f0eff */
[----:B------:R-:W-:Y:S01]  /*5710*/  ISETP.GT.U32.AND P3, PT, R0, R27, PT ;  /* 0x0000001b0000720c */ /* 0x000fe20003f64070 */
[----:B------:R0:W5:-:S12]  /*5720*/  LDG.E.S8 R26, desc[UR6][R14.64] ;  /* 0x000000060e1a7981 */ /* 0x000158000c1e1300 */
[----:B------:R-:W-:-:S05]  /*5730*/  @!P3 IMAD.IADD R27, R27, 0x1, -R4 ;  /* 0x000000011b1bb824 */ /* 0x000fca00078e0a04 */
[----:B------:R-:W-:-:S13]  /*5740*/  ISETP.GT.U32.AND P3, PT, R0, R27, PT ;  /* 0x0000001b0000720c */ /* 0x000fda0003f64070 */
[----:B------:R-:W-:-:S04]  /*5750*/  @!P3 IMAD.IADD R27, R27, 0x1, -R4 ;  /* 0x000000011b1bb824 */ /* 0x000fc800078e0a04 */
[----:B------:R-:W-:-:S05]  /*5760*/  @!P4 IMAD.MOV R27, RZ, RZ, -R27 ;  /* 0x000000ffff1bc224 */ /* 0x000fca00078e0a1b */
[----:B------:R-:W-:-:S05]  /*5770*/  SEL R27, R3, R27, !P2 ;  /* 0x0000001b031b7207 */ /* 0x000fca0005000000 */
[----:B------:R-:W-:-:S05]  /*5780*/  IMAD R27, R18, R19, R27 ;  /* 0x00000013121b7224 */ /* 0x000fca00078e021b */
[----:B0-----:R-:W-:-:S04]  /*5790*/  IADD3 R14, P3, PT, R27, UR8, RZ ;  /* 0x000000081b0e7c10 */ /* 0x001fc8000ff7e0ff */
[----:B------:R-:W-:Y:S02]  /*57a0*/  LEA.HI.X.SX32 R15, R27, UR9, 0x1, P3 ;  /* 0x000000091b0f7c11 */ /* 0x000fe400098f0eff */
[----:B------:R-:W-:-:S04]  /*57b0*/  IADD3 R27, PT, PT, R24, 0x6, RZ ;  /* 0x00000006181b7810 */ /* 0x000fc80007ffe0ff */
[----:B------:R-:W-:Y:S02]  /*57c0*/  IABS R29, R27 ;  /* 0x0000001b001d7213 */ /* 0x000fe40000000000 */
        /* <DEDUP_REMOVED lines=9> */
[----:B------:R-:W-:Y:S01]  /*5860*/  SEL R27, R3, R27, !P2 ;  /* 0x0000001b031b7207 */ /* 0x000fe20005000000 */
[----:B--2---:R0:W-:Y:S04]  /*5870*/  STS [R23], R25 ;  /* 0x0000001917007388 */ /* 0x0041e80000000800 */
[----:B------:R-:W-:Y:S01]  /*5880*/  IMAD R27, R18, R19, R27 ;  /* 0x00000013121b7224 */ /* 0x000fe200078e021b */
[----:B0-----:R0:W2:Y:S04]  /*5890*/  LDG.E.S8 R25, desc[UR6][R14.64] ;  /* 0x000000060e197981 */ /* 0x0010a8000c1e1300 */
[----:B0-----:R-:W-:-:S04]  /*58a0*/  IADD3 R14, P3, PT, R27, UR8, RZ ;  /* 0x000000081b0e7c10 */ /* 0x001fc8000ff7e0ff */
[----:B------:R-:W-:Y:S01]  /*58b0*/  LEA.HI.X.SX32 R15, R27, UR9, 0x1, P3 ;  /* 0x000000091b0f7c11 */ /* 0x000fe200098f0eff */
[----:B------:R-:W-:-:S04]  /*58c0*/  VIADD R27, R24, 0x7 ;  /* 0x00000007181b7836 */ /* 0x000fc80000000000 */
[----:B------:R0:W2:Y:S01]  /*58d0*/  LDG.E.S8 R24, desc[UR6][R14.64] ;  /* 0x000000060e187981 */ /* 0x0000a2000c1e1300 */
[----:B------:R-:W-:Y:S02]  /*58e0*/  IABS R29, R27 ;  /* 0x0000001b001d7213 */ /* 0x000fe40000000000 */
        /* <DEDUP_REMOVED lines=11> */
[----:B0-----:R-:W-:-:S04]  /*59a0*/  IADD3 R14, P3, PT, R27, UR8, RZ ;  /* 0x000000081b0e7c10 */ /* 0x001fc8000ff7e0ff */
[----:B------:R-:W-:-:S05]  /*59b0*/  LEA.HI.X.SX32 R15, R27, UR9, 0x1, P3 ;  /* 0x000000091b0f7c11 */ /* 0x000fca00098f0eff */
[----:B------:R-:W2:Y:S01]  /*59c0*/  LDG.E.S8 R14, desc[UR6][R14.64] ;  /* 0x000000060e0e7981 */ /* 0x000ea2000c1e1300 */
[----:B------:R-:W-:-:S03]  /*59d0*/  UIADD3 UR4, UPT, UPT, UR4, 0x8, URZ ;  /* 0x0000000804047890 */ /* 0x000fc6000fffe0ff */
[----:B---3--:R1:W-:Y:S03]  /*59e0*/  STS [R23+0x4], R28 ;  /* 0x0000041c17007388 */ /* 0x0083e60000000800 */
[----:B------:R-:W-:Y:S01]  /*59f0*/  ISETP.NE.AND P3, PT, R16, UR4, PT ;  /* 0x0000000410007c0c */ /* 0x000fe2000bf65270 */
[----:B----4-:R1:W-:Y:S04]  /*5a00*/  STS [R23+0x8], R21 ;  /* 0x0000081517007388 */ /* 0x0103e80000000800 */
[----:B-----5:R1:W-:Y:S04]  /*5a10*/  STS [R23+0xc], R22 ;  /* 0x00000c1617007388 */ /* 0x0203e80000000800 */
[----:B------:R1:W-:Y:S04]  /*5a20*/  STS [R23+0x10], R26 ;  /* 0x0000101a17007388 */ /* 0x0003e80000000800 */
[----:B--2---:R1:W-:Y:S04]  /*5a30*/  STS [R23+0x14], R25 ;  /* 0x0000141917007388 */ /* 0x0043e80000000800 */
[----:B------:R1:W-:Y:S04]  /*5a40*/  STS [R23+0x18], R24 ;  /* 0x0000181817007388 */ /* 0x0003e80000000800 */
[----:B------:R1:W-:Y:S01]  /*5a50*/  STS [R23+0x1c], R14 ;  /* 0x00001c0e17007388 */ /* 0x0003e20000000800 */
[----:B------:R-:W-:Y:S05]  /*5a60*/  @P3 BRA `(.L_x_25) ;  /* 0xfffffff400903947 */ /* 0x000fea000383ffff */
[----:B-1----:R-:W-:-:S07]  /*5a70*/  IMAD.MOV.U32 R21, RZ, RZ, R16 ;  /* 0x000000ffff157224 */ /* 0x002fce00078e0010 */
.L_x_24:
        /* <DEDUP_REMOVED lines=8> */
[----:B------:R-:W-:Y:S02]  /*5b00*/  IADD3 R24, PT, PT, R15, 0x1, RZ ;  /* 0x000000010f187810 */ /* 0x000fe40007ffe0ff */
[----:B------:R-:W-:Y:S02]  /*5b10*/  IABS R27, R15 ;  /* 0x0000000f001b7213 */ /* 0x000fe40000000000 */
[----:B------:R-:W-:Y:S02]  /*5b20*/  IABS R25, R24 ;  /* 0x0000001800197213 */ /* 0x000fe40000000000 */
[----:B------:R-:W-:-:S03]  /*5b30*/  IABS R23, R22 ;  /* 0x0000001600177213 */ /* 0x000fc60000000000 */
[----:B------:R-:W-:-:S04]  /*5b40*/  IMAD.HI.U32 R14, R2, R25, RZ ;  /* 0x00000019020e7227 */ /* 0x000fc800078e00ff */
[----:B------:R-:W-:-:S04]  /*5b50*/  IMAD.MOV R14, RZ, RZ, -R14 ;  /* 0x000000ffff0e7224 */ /* 0x000fc800078e0a0e */
[----:B------:R-:W-:Y:S02]  /*5b60*/  IMAD R25, R4, R14, R25 ;  /* 0x0000000e04197224 */ /* 0x000fe400078e0219 */
[----:B------:R-:W-:-:S03]  /*5b70*/  IMAD.HI.U32 R14, R2, R23, RZ ;  /* 0x00000017020e7227 */ /* 0x000fc600078e00ff */
[----:B------:R-:W-:Y:S01]  /*5b80*/  ISETP.GT.U32.AND P4, PT, R0, R25, PT ;  /* 0x000000190000720c */ /* 0x000fe20003f84070 */
[----:B------:R-:W-:-:S04]  /*5b90*/  IMAD.MOV R14, RZ, RZ, -R14 ;  /* 0x000000ffff0e7224 */ /* 0x000fc800078e0a0e */
[----:B------:R-:W-:Y:S02]  /*5ba0*/  IMAD R23, R4, R14, R23 ;  /* 0x0000000e04177224 */ /* 0x000fe400078e0217 */
[----:B------:R-:W-:-:S03]  /*5bb0*/  IMAD.HI.U32 R14, R2, R27, RZ ;  /* 0x0000001b020e7227 */ /* 0x000fc600078e00ff */
[----:B------:R-:W-:Y:S01]  /*5bc0*/  ISETP.GT.U32.AND P5, PT, R0, R23, PT ;  /* 0x000000170000720c */ /* 0x000fe20003fa4070 */
[----:B------:R-:W-:Y:S02]  /*5bd0*/  IMAD.MOV R14, RZ, RZ, -R14 ;  /* 0x000000ffff0e7224 */ /* 0x000fe400078e0a0e */
[----:B------:R-:W-:Y:S02]  /*5be0*/  @!P4 IMAD.IADD R25, R25, 0x1, -R4 ;  /* 0x000000011919c824 */ /* 0x000fe400078e0a04 */
[----:B------:R-:W-:Y:S01]  /*5bf0*/  IMAD R27, R4, R14, R27 ;  /* 0x0000000e041b7224 */ /* 0x000fe200078e021b */
[----:B------:R-:W-:Y:S02]  /*5c00*/  IADD3 R14, PT, PT, R15, 0x3, RZ ;  /* 0x000000030f0e7810 */ /* 0x000fe40007ffe0ff */
[C---:B------:R-:W-:Y:S02]  /*5c10*/  ISETP.GT.U32.AND P6, PT, R0.reuse, R25, PT ;  /* 0x000000190000720c */ /* 0x040fe40003fc4070 */
[----:B------:R-:W-:-:S02]  /*5c20*/  ISETP.GT.U32.AND P4, PT, R0, R27, PT ;  /* 0x0000001b0000720c */ /* 0x000fc40003f84070 */
[----:B------:R-:W-:Y:S01]  /*5c30*/  IABS R29, R14 ;  /* 0x0000000e001d7213 */ /* 0x000fe20000000000 */
[----:B------:R-:W-:Y:S01]  /*5c40*/  @!P5 IMAD.IADD R23, R23, 0x1, -R4 ;  /* 0x000000011717d824 */ /* 0x000fe200078e0a04 */
[----:B------:R-:W-:-:S03]  /*5c50*/  ISETP.GE.AND P5, PT, R15, RZ, PT ;  /* 0x000000ff0f00720c */ /* 0x000fc60003fa6270 */
[----:B------:R-:W-:-:S04]  /*5c60*/  IMAD.HI.U32 R15, R2, R29, RZ ;  /* 0x0000001d020f7227 */ /* 0x000fc800078e00ff */
[--C-:B------:R-:W-:Y:S02]  /*5c70*/  @!P6 IMAD.IADD R25, R25, 0x1, -R4.reuse ;  /* 0x000000011919e824 */ /* 0x100fe400078e0a04 */
[----:B------:R-:W-:Y:S01]  /*5c80*/  @!P4 IMAD.IADD R27, R27, 0x1, -R4 ;  /* 0x000000011b1bc824 */ /* 0x000fe200078e0a04 */
[----:B------:R-:W-:Y:S01]  /*5c90*/  ISETP.GE.AND P4, PT, R24, RZ, PT ;  /* 0x000000ff1800720c */ /* 0x000fe20003f86270 */
[----:B------:R-:W-:-:S03]  /*5ca0*/  IMAD.MOV R15, RZ, RZ, -R15 ;  /* 0x000000ffff0f7224 */ /* 0x000fc600078e0a0f */
[----:B------:R-:W-:Y:S01]  /*5cb0*/  ISETP.GT.U32.AND P6, PT, R0, R27, PT ;  /* 0x0000001b0000720c */ /* 0x000fe20003fc4070 */
[----:B------:R-:W-:-:S08]  /*5cc0*/  IMAD R15, R4, R15, R29 ;  /* 0x0000000f040f7224 */ /* 0x000fd000078e021d */
[----:B------:R-:W-:Y:S01]  /*5cd0*/  @!P4 IMAD.MOV R25, RZ, RZ, -R25 ;  /* 0x000000ffff19c224 */ /* 0x000fe200078e0a19 */
[----:B------:R-:W-:-:S03]  /*5ce0*/  ISETP.GE.AND P4, PT, R22, RZ, PT ;  /* 0x000000ff1600720c */ /* 0x000fc60003f86270 */
[----:B------:R-:W-:Y:S01]  /*5cf0*/  @!P6 IMAD.IADD R27, R27, 0x1, -R4 ;  /* 0x000000011b1be824 */ /* 0x000fe200078e0a04 */
[----:B------:R-:W-:Y:S02]  /*5d00*/  ISETP.GT.U32.AND P6, PT, R0, R15, PT ;  /* 0x0000000f0000720c */ /* 0x000fe40003fc4070 */
[----:B------:R-:W-:Y:S01]  /*5d10*/  SEL R25, R3, R25, !P2 ;  /* 0x0000001903197207 */ /* 0x000fe20005000000 */
[----:B------:R-:W-:-:S04]  /*5d20*/  @!P5 IMAD.MOV R27, RZ, RZ, -R27 ;  /* 0x000000ffff1bd224 */ /* 0x000fc800078e0a1b */
[----:B------:R-:W-:Y:S01]  /*5d30*/  IMAD R25, R18, R19, R25 ;  /* 0x0000001312197224 */ /* 0x000fe200078e0219 */
[----:B------:R-:W-:-:S05]  /*5d40*/  SEL R27, R3, R27, !P2 ;  /* 0x0000001b031b7207 */ /* 0x000fca0005000000 */
[----:B------:R-:W-:Y:S01]  /*5d50*/  @!P6 IADD3 R15, PT, PT, R15, -R4, RZ ;  /* 0x800000040f0fe210 */ /* 0x000fe20007ffe0ff */
[----:B------:R-:W-:Y:S01]  /*5d60*/  IMAD R27, R18, R19, R27 ;  /* 0x00000013121b7224 */ /* 0x000fe200078e021b */
[C---:B------:R-:W-:Y:S02]  /*5d70*/  ISETP.GT.U32.AND P6, PT, R0.reuse, R23, PT ;  /* 0x000000170000720c */ /* 0x040fe40003fc4070 */
[----:B------:R-:W-:-:S11]  /*5d80*/  ISETP.GT.U32.AND P5, PT, R0, R15, PT ;  /* 0x0000000f0000720c */ /* 0x000fd60003fa4070 */
[--C-:B------:R-:W-:Y:S01]  /*5d90*/  @!P6 IMAD.IADD R23, R23, 0x1, -R4.reuse ;  /* 0x000000011717e824 */ /* 0x100fe200078e0a04 */
[----:B------:R-:W-:Y:S01]  /*5da0*/  ISETP.GE.AND P6, PT, R14, RZ, PT ;  /* 0x000000ff0e00720c */ /* 0x000fe20003fc6270 */
[----:B------:R-:W-:Y:S01]  /*5db0*/  @!P5 IMAD.IADD R15, R15, 0x1, -R4 ;  /* 0x000000010f0fd824 */ /* 0x000fe200078e0a04 */
[----:B0-----:R-:W-:Y:S02]  /*5dc0*/  IADD3 R26, P5, PT, R27, UR4, RZ ;  /* 0x000000041b1a7c10 */ /* 0x001fe4000ffbe0ff */
[----:B------:R-:W-:Y:S01]  /*5dd0*/  @!P4 IADD3 R23, PT, PT, -R23, RZ, RZ ;  /* 0x000000ff1717c210 */ /* 0x000fe20007ffe1ff */
[----:B------:R-:W-:Y:S01]  /*5de0*/  IMAD.MOV.U32 R14, RZ, RZ, R15 ;  /* 0x000000ffff0e7224 */ /* 0x000fe200078e000f */
[----:B------:R-:W-:Y:S02]  /*5df0*/  LEA.HI.X.SX32 R27, R27, UR5, 0x1, P5 ;  /* 0x000000051b1b7c11 */ /* 0x000fe4000a8f0eff */
[----:B------:R-:W-:Y:S02]  /*5e00*/  SEL R15, R3, R23, !P2 ;  /* 0x00000017030f7207 */ /* 0x000fe40005000000 */
[C---:B------:R-:W-:Y:S01]  /*5e10*/  IADD3 R24, P4, PT, R25.reuse, UR4, RZ ;  /* 0x0000000419187c10 */ /* 0x040fe2000ff9e0ff */
[----:B------:R0:W2:Y:S02]  /*5e20*/  LDG.E.S8 R26, desc[UR6][R26.64] ;  /* 0x000000061a1a7981 */ /* 0x0000a4000c1e1300 */
[----:B------:R-:W-:Y:S01]  /*5e30*/  @!P6 IMAD.MOV R14, RZ, RZ, -R14 ;  /* 0x000000ffff0ee224 */ /* 0x000fe200078e0a0e */
[----:B------:R-:W-:Y:S01]  /*5e40*/  LEA.HI.X.SX32 R25, R25, UR5, 0x1, P4 ;  /* 0x0000000519197c11 */ /* 0x000fe2000a0f0eff */
[----:B------:R-:W-:-:S03]  /*5e50*/  IMAD R15, R18, R19, R15 ;  /* 0x00000013120f7224 */ /* 0x000fc600078e020f */
[----:B------:R-:W-:Y:S01]  /*5e60*/  SEL R14, R3, R14, !P2 ;  /* 0x0000000e030e7207 */ /* 0x000fe20005000000 */
[----:B------:R-:W3:Y:S04]  /*5e70*/  LDG.E.S8 R24, desc[UR6][R24.64] ;  /* 0x0000000618187981 */ /* 0x000ee8000c1e1300 */
[----:B------:R-:W-:Y:S01]  /*5e80*/  IMAD R28, R18, R19, R14 ;  /* 0x00000013121c7224 */ /* 0x000fe200078e020e */
[----:B------:R-:W-:-:S04]  /*5e90*/  IADD3 R22, P4, PT, R15, UR4, RZ ;  /* 0x000000040f167c10 */ /* 0x000fc8000ff9e0ff */
[C---:B------:R-:W-:Y:S02]  /*5ea0*/  IADD3 R14, P5, PT, R28.reuse, UR4, RZ ;  /* 0x000000041c0e7c10 */ /* 0x040fe4000ffbe0ff */
[----:B------:R-:W-:Y:S02]  /*5eb0*/  LEA.HI.X.SX32 R23, R15, UR5, 0x1, P4 ;  /* 0x000000050f177c11 */ /* 0x000fe4000a0f0eff */
[----:B------:R-:W-:-:S03]  /*5ec0*/  LEA.HI.X.SX32 R15, R28, UR5, 0x1, P5 ;  /* 0x000000051c0f7c11 */ /* 0x000fc6000a8f0eff */
[----:B------:R-:W4:Y:S04]  /*5ed0*/  LDG.E.S8 R22, desc[UR6][R22.64] ;  /* 0x0000000616167981 */ /* 0x000f28000c1e1300 */
[----:B------:R-:W5:Y:S01]  /*5ee0*/  LDG.E.S8 R14, desc[UR6][R14.64] ;  /* 0x000000060e0e7981 */ /* 0x000f62000c1e1300 */
[----:B0-----:R-:W-:-:S04]  /*5ef0*/  IMAD.IADD R27, R20, 0x1, R21 ;  /* 0x00000001141b7824 */ /* 0x001fc800078e0215 */
[----:B------:R-:W-:Y:S02]  /*5f00*/  IMAD R27, R27, 0x4, R8 ;  /* 0x000000041b1b7824 */ /* 0x000fe400078e0208 */
[----:B------:R-:W-:-:S03]  /*5f10*/  VIADD R21, R21, 0x4 ;  /* 0x0000000415157836 */ /* 0x000fc60000000000 */
[----:B--2---:R0:W-:Y:S04]  /*5f20*/  STS [R27], R26 ;  /* 0x0000001a1b007388 */ /* 0x0041e80000000800 */
[----:B---3--:R0:W-:Y:S04]  /*5f30*/  STS [R27+0x4], R24 ;  /* 0x000004181b007388 */ /* 0x0081e80000000800 */
[----:B----4-:R0:W-:Y:S04]  /*5f40*/  STS [R27+0x8], R22 ;  /* 0x000008161b007388 */ /* 0x0101e80000000800 */
[----:B-----5:R0:W-:Y:S02]  /*5f50*/  STS [R27+0xc], R14 ;  /* 0x00000c0e1b007388 */ /* 0x0201e40000000800 */
.L_x_27:
[----:B------:R-:W-:Y:S05]  /*5f60*/  @!P3 BRA `(.L_x_26) ;  /* 0x0000000000f8b947 */ /* 0x000fea0003800000 */
[----:B------:R-:W1:Y:S02]  /*5f70*/  LDCU UR4, c[0x0][0x384] ;  /* 0x00007080ff0477ac */ /* 0x000e640008000800 */
[----:B-1----:R-:W-:Y:S01]  /*5f80*/  ULOP3.LUT UP0, URZ, UR4, 0x1, URZ, 0xc0, !UPT ;  /* 0x0000000104ff7892 */ /* 0x002fe2000f80c0ff */
[----:B------:R-:W-:Y:S10]  /*5f90*/  @!P0 BRA `(.L_x_28) ;  /* 0x0000000000988947 */ /* 0x000ff40003800000 */
[----:B0-----:R-:W-:Y:S01]  /*5fa0*/  IMAD.IADD R24, R13, 0x1, R21 ;  /* 0x000000010d187824 */ /* 0x001fe200078e0215 */
[----:B------:R-:W0:Y:S04]  /*5fb0*/  LDCU.64 UR4, c[0x0][0x388] ;  /* 0x00007100ff0477ac */ /* 0x000e280008000a00 */
[----:B------:R-:W-:Y:S02]  /*5fc0*/  IADD3 R26, PT, PT, R24, 0x1, RZ ;  /* 0x00000001181a7810 */ /* 0x000fe40007ffe0ff */
[----:B------:R-:W-:Y:S02]  /*5fd0*/  IABS R23, R24 ;  /* 0x0000001800177213 */ /* 0x000fe40000000000 */
[----:B------:R-:W-:Y:S02]  /*5fe0*/  IABS R25, R26 ;  /* 0x0000001a00197213 */ /* 0x000fe40000000000 */
[----:B------:R-:W-:Y:S01]  /*5ff0*/  ISETP.GE.AND P6, PT, R26, RZ, PT ;  /* 0x000000ff1a00720c */ /* 0x000fe20003fc6270 */
[----:B------:R-:W-:-:S04]  /*6000*/  IMAD.HI.U32 R14, R2, R23, RZ ;  /* 0x00000017020e7227 */ /* 0x000fc800078e00ff */
[----:B------:R-:W-:-:S04]  /*6010*/  IMAD.HI.U32 R15, R2, R25, RZ ;  /* 0x00000019020f7227 */ /* 0x000fc800078e00ff */
[----:B------:R-:W-:Y:S02]  /*6020*/  IMAD.MOV R14, RZ, RZ, -R14 ;  /* 0x000000ffff0e7224 */ /* 0x000fe400078e0a0e */
[----:B------:R-:W-:Y:S02]  /*6030*/  IMAD.MOV R22, RZ, RZ, -R15 ;  /* 0x000000ffff167224 */ /* 0x000fe400078e0a0f */
[C---:B------:R-:W-:Y:S02]  /*6040*/  IMAD R15, R4.reuse, R14, R23 ;  /* 0x0000000e040f7224 */ /* 0x040fe400078e0217 */
[----:B------:R-:W-:-:S03]  /*6050*/  IMAD R23, R4, R22, R25 ;  /* 0x0000001604177224 */ /* 0x000fc600078e0219 */
[C---:B------:R-:W-:Y:S02]  /*6060*/  ISETP.GT.U32.AND P3, PT, R0.reuse, R15, PT ;  /* 0x0000000f0000720c */ /* 0x040fe40003f64070 */
[----:B------:R-:W-:-:S11]  /*6070*/  ISETP.GT.U32.AND P4, PT, R0, R23, PT ;  /* 0x000000170000720c */ /* 0x000fd60003f84070 */
[--C-:B------:R-:W-:Y:S02]  /*6080*/  @!P3 IMAD.IADD R15, R15, 0x1, -R4.reuse ;  /* 0x000000010f0fb824 */ /* 0x100fe400078e0a04 */
[----:B------:R-:W-:Y:S01]  /*6090*/  @!P4 IMAD.IADD R23, R23, 0x1, -R4 ;  /* 0x000000011717c824 */ /* 0x000fe200078e0a04 */
[----:B------:R-:W-:Y:S02]  /*60a0*/  ISETP.GE.AND P4, PT, R24, RZ, PT ;  /* 0x000000ff1800720c */ /* 0x000fe40003f86270 */
[C---:B------:R-:W-:Y:S02]  /*60b0*/  ISETP.GT.U32.AND P3, PT, R0.reuse, R15, PT ;  /* 0x0000000f0000720c */ /* 0x040fe40003f64070 */
[----:B------:R-:W-:-:S11]  /*60c0*/  ISETP.GT.U32.AND P5, PT, R0, R23, PT ;  /* 0x000000170000720c */ /* 0x000fd60003fa4070 */
[----:B------:R-:W-:Y:S02]  /*60d0*/  @!P3 IMAD.IADD R15, R15, 0x1, -R4 ;  /* 0x000000010f0fb824 */ /* 0x000fe400078e0a04 */
[----:B------:R-:W-:Y:S02]  /*60e0*/  @!P5 IADD3 R23, PT, PT, R23, -R4, RZ ;  /* 0x800000041717d210 */ /* 0x000fe40007ffe0ff */
[----:B------:R-:W-:-:S03]  /*60f0*/  @!P4 IMAD.MOV R15, RZ, RZ, -R15 ;  /* 0x000000ffff0fc224 */ /* 0x000fc600078e0a0f */
[----:B------:R-:W-:Y:S02]  /*6100*/  @!P6 IMAD.MOV R23, RZ, RZ, -R23 ;  /* 0x000000ffff17e224 */ /* 0x000fe400078e0a17 */
[----:B------:R-:W-:-:S03]  /*6110*/  SEL R15, R3, R15, !P2 ;  /* 0x0000000f030f7207 */ /* 0x000fc60005000000 */
[----:B------:R-:W-:Y:S02]  /*6120*/  SEL R23, R3, R23, !P2 ;  /* 0x0000001703177207 */ /* 0x000fe40005000000 */
[----:B------:R-:W-:-:S03]  /*6130*/  IMAD R15, R18, R19, R15 ;  /* 0x00000013120f7224 */ /* 0x000fc600078e020f */
[----:B------:R-:W-:Y:S02]  /*6140*/  IMAD R24, R18, R19, R23 ;  /* 0x0000001312187224 */ /* 0x000fe400078e0217 */
[----:B0-----:R-:W-:-:S03]  /*6150*/  IADD3 R22, P3, PT, R15, UR4, RZ ;  /* 0x000000040f167c10 */ /* 0x001fc6000ff7e0ff */
[C---:B------:R-:W-:Y:S02]  /*6160*/  IADD3 R14, P4, PT, R24.reuse, UR4, RZ ;  /* 0x00000004180e7c10 */ /* 0x040fe4000ff9e0ff */
[----:B------:R-:W-:Y:S02]  /*6170*/  LEA.HI.X.SX32 R23, R15, UR5, 0x1, P3 ;  /* 0x000000050f177c11 */ /* 0x000fe400098f0eff */
[----:B------:R-:W-:-:S03]  /*6180*/  LEA.HI.X.SX32 R15, R24, UR5, 0x1, P4 ;  /* 0x00000005180f7c11 */ /* 0x000fc6000a0f0eff */
[----:B------:R-:W2:Y:S04]  /*6190*/  LDG.E.S8 R22, desc[UR6][R22.64] ;  /* 0x0000000616167981 */ /* 0x000ea8000c1e1300 */
[----:B------:R-:W3:Y:S01]  /*61a0*/  LDG.E.S8 R14, desc[UR6][R14.64] ;  /* 0x000000060e0e7981 */ /* 0x000ee2000c1e1300 */
[----:B------:R-:W-:Y:S02]  /*61b0*/  IMAD.IADD R25, R20, 0x1, R21 ;  /* 0x0000000114197824 */ /* 0x000fe400078e0215 */
[----:B------:R-:W-:Y:S02]  /*61c0*/  VIADD R21, R21, 0x2 ;  /* 0x0000000215157836 */ /* 0x000fe40000000000 */
[----:B------:R-:W-:-:S05]  /*61d0*/  IMAD R25, R25, 0x4, R8 ;  /* 0x0000000419197824 */ /* 0x000fca00078e0208 */
[----:B--2---:R1:W-:Y:S04]  /*61e0*/  STS [R25], R22 ;  /* 0x0000001619007388 */ /* 0x0043e80000000800 */
[----:B---3--:R1:W-:Y:S02]  /*61f0*/  STS [R25+0x4], R14 ;  /* 0x0000040e19007388 */ /* 0x0083e40000000800 */
.L_x_28:
[----:B------:R-:W-:Y:S05]  /*6200*/  BRA.U !UP0, `(.L_x_26) ;  /* 0x0000000108507547 */ /* 0x000fea000b800000 */
[----:B01----:R-:W-:Y:S01]  /*6210*/  IADD3 R14, PT, PT, R13, R21, RZ ;  /* 0x000000150d0e7210 */ /* 0x003fe20007ffe0ff */
[----:B------:R-:W0:Y:S03]  /*6220*/  LDCU.64 UR4, c[0x0][0x388] ;  /* 0x00007100ff0477ac */ /* 0x000e260008000a00 */
        /* <DEDUP_REMOVED lines=15> */
[----:B------:R-:W-:-:S05]  /*6320*/  IMAD.IADD R15, R20, 0x1, R21 ;  /* 0x00000001140f7824 */ /* 0x000fca00078e0215 */
[----:B------:R-:W-:-:S05]  /*6330*/  LEA R15, R15, R8, 0x2 ;  /* 0x000000080f0f7211 */ /* 0x000fca00078e10ff */
[----:B--2---:R2:W-:Y:S02]  /*6340*/  STS [R15], R2 ;  /* 0x000000020f007388 */ /* 0x0045e40000000800 */
.L_x_26:
[----:B------:R-:W-:-:S05]  /*6350*/  VIADD R17, R17, 0x1 ;  /* 0x0000000111117836 */ /* 0x000fca0000000000 */
[----:B------:R-:W-:-:S13]  /*6360*/  ISETP.NE.AND P2, PT, R17, R6, PT ;  /* 0x000000061100720c */ /* 0x000fda0003f45270 */
[----:B------:R-:W-:Y:S05]  /*6370*/  @!P2 BRA `(.L_x_2) ;  /* 0x0000003000c4a947 */ /* 0x000fea0003800000 */
[----:B------:R-:W-:Y:S05]  /*6380*/  BRA `(.L_x_29) ;  /* 0xffffffe800b87947 */ /* 0x000fea000383ffff */
.L_x_23:
[----:B------:R-:W-:-:S04]  /*6390*/  ISETP.NE.AND P0, PT, R10, 0x3, PT ;  /* 0x000000030a00780c */ /* 0x000fc80003f05270 */
[----:B------:R-:W-:-:S04]  /*63a0*/  ISETP.EQ.AND P0, PT, R4, 0x3, !P0 ;  /* 0x000000030400780c */ /* 0x000fc80004702270 */
[----:B------:R-:W-:-:S13]  /*63b0*/  ISETP.NE.OR P1, PT, R11, RZ, !P0 ;  /* 0x000000ff0b00720c */ /* 0x000fda0004725670 */
[----:B------:R-:W-:Y:S05]  /*63c0*/  @P1 BRA `(.L_x_30) ;  /* 0x00000018004c1947 */ /* 0x000fea0003800000 */
[----:B------:R-:W-:-:S13]  /*63d0*/  ISETP.GE.AND P0, PT, R17, -0x1, PT ;  /* 0xffffffff1100780c */ /* 0x000fda0003f06270 */
[----:B------:R-:W-:Y:S05]  /*63e0*/  @!P0 BRA `(.L_x_2) ;  /* 0x0000003000a88947 */ /* 0x000fea0003800000 */
[----:B0-----:R-:W-:Y:S02]  /*63f0*/  IABS R0, R14 ;  /* 0x0000000e00007213 */ /* 0x001fe40000000000 */
[----:B------:R-:W-:Y:S02]  /*6400*/  IADD3 R13, PT, PT, R13, -0x1, R14 ;  /* 0xffffffff0d0d7810 */ /* 0x000fe40007ffe00e */
[----:B------:R-:W0:Y:S01]  /*6410*/  I2F.RP R4, R0 ;  /* 0x0000000000047306 */ /* 0x000e220000209400 */
[----:B------:R-:W-:Y:S02]  /*6420*/  ISETP.NE.AND P4, PT, R14, RZ, PT ;  /* 0x000000ff0e00720c */ /* 0x000fe40003f85270 */
[----:B------:R-:W-:Y:S02]  /*6430*/  IABS R16, R13 ;  /* 0x0000000d00107213 */ /* 0x000fe40000000000 */
[----:B------:R-:W-:Y:S02]  /*6440*/  ISETP.GE.AND P3, PT, R13, RZ, PT ;  /* 0x000000ff0d00720c */ /* 0x000fe40003f66270 */
[----:B------:R-:W-:Y:S01]  /*6450*/  LOP3.LUT R21, RZ, R21, RZ, 0x33, !PT ;  /* 0x00000015ff157212 */ /* 0x000fe200078e33ff */
[----:B0-----:R-:W0:Y:S02]  /*6460*/  MUFU.RCP R4, R4 ;  /* 0x0000000400047308 */ /* 0x001e240000001000 */
[----:B0-----:R-:W-:-:S06]  /*6470*/  VIADD R10, R4, 0xffffffe ;  /* 0x0ffffffe040a7836 */ /* 0x001fcc0000000000 */
[----:B------:R0:W1:Y:S02]  /*6480*/  F2I.FTZ.U32.TRUNC.NTZ R11, R10 ;  /* 0x0000000a000b7305 */ /* 0x000064000021f000 */
[----:B0-----:R-:W-:Y:S02]  /*6490*/  IMAD.MOV.U32 R10, RZ, RZ, RZ ;  /* 0x000000ffff0a7224 */ /* 0x001fe400078e00ff */
[----:B-1----:R-:W-:-:S04]  /*64a0*/  IMAD.MOV R19, RZ, RZ, -R11 ;  /* 0x000000ffff137224 */ /* 0x002fc800078e0a0b */
[----:B------:R-:W-:-:S04]  /*64b0*/  IMAD R19, R19, R0, RZ ;  /* 0x0000000013137224 */ /* 0x000fc800078e02ff */
[----:B------:R-:W-:Y:S01]  /*64c0*/  IMAD.HI.U32 R12, R11, R19, R10 ;  /* 0x000000130b0c7227 */ /* 0x000fe200078e000a */
[----:B------:R-:W-:-:S03]  /*64d0*/  MOV R11, R16 ;  /* 0x00000010000b7202 */ /* 0x000fc60000000f00 */
[C---:B------:R-:W-:Y:S01]  /*64e0*/  VIADD R10, R17.reuse, 0x1 ;  /* 0x00000001110a7836 */ /* 0x040fe20000000000 */
[----:B------:R-:W-:Y:S01]  /*64f0*/  LOP3.LUT R17, R17, 0x3, RZ, 0xc0, !PT ;  /* 0x0000000311117812 */ /* 0x000fe200078ec0ff */
[----:B------:R-:W-:-:S03]  /*6500*/  IMAD.HI.U32 R4, R12, R11, RZ ;  /* 0x0000000b0c047227 */ /* 0x000fc600078e00ff */
[----:B------:R-:W-:Y:S01]  /*6510*/  ISETP.NE.AND P1, PT, R17, 0x3, PT ;  /* 0x000000031100780c */ /* 0x000fe20003f25270 */
[----:B------:R-:W-:-:S04]  /*6520*/  IMAD.MOV R4, RZ, RZ, -R4 ;  /* 0x000000ffff047224 */ /* 0x000fc800078e0a04 */
[----:B------:R-:W-:Y:S01]  /*6530*/  IMAD R11, R0, R4, R11 ;  /* 0x00000004000b7224 */ /* 0x000fe200078e020b */
[----:B------:R-:W-:-:S04]  /*6540*/  LOP3.LUT R4, R6, 0x7, RZ, 0xc0, !PT ;  /* 0x0000000706047812 */ /* 0x000fc800078ec0ff */
[----:B------:R-:W-:Y:S02]  /*6550*/  ISETP.GT.U32.AND P0, PT, R0, R11, PT ;  /* 0x0000000b0000720c */ /* 0x000fe40003f04070 */
[----:B------:R-:W-:-:S04]  /*6560*/  IADD3 R4, PT, PT, R4, -0x1, RZ ;  /* 0xffffffff04047810 */ /* 0x000fc80007ffe0ff */
[----:B------:R-:W-:Y:S02]  /*6570*/  ISETP.GE.U32.AND P2, PT, R4, 0x3, PT ;  /* 0x000000030400780c */ /* 0x000fe40003f46070 */
[----:B------:R-:W-:Y:S02]  /*6580*/  LOP3.LUT R4, RZ, R2, RZ, 0x33, !PT ;  /* 0x00000002ff047212 */ /* 0x000fe400078e33ff */
[-C--:B------:R-:W-:Y:S02]  /*6590*/  IADD3 R2, PT, PT, R21, R14.reuse, R15 ;  /* 0x0000000e15027210 */ /* 0x080fe40007ffe00f */
[----:B------:R-:W-:Y:S01]  /*65a0*/  IADD3 R3, PT, PT, R4, R14, R3 ;  /* 0x0000000e04037210 */ /* 0x000fe20007ffe003 */
[----:B------:R-:W-:Y:S01]  /*65b0*/  @!P0 IMAD.IADD R11, R11, 0x1, -R0 ;  /* 0x000000010b0b8824 */ /* 0x000fe200078e0a00 */
[----:B------:R-:W-:-:S04]  /*65c0*/  LOP3.LUT R4, R6, 0xfffffff8, RZ, 0xc0, !PT ;  /* 0xfffffff806047812 */ /* 0x000fc800078ec0ff */
[----:B------:R-:W-:-:S13]  /*65d0*/  ISETP.GT.U32.AND P0, PT, R0, R11, PT ;  /* 0x0000000b0000720c */ /* 0x000fda0003f04070 */
[----:B------:R-:W-:Y:S01]  /*65e0*/  @!P0 IMAD.IADD R11, R11, 0x1, -R0 ;  /* 0x000000010b0b8824 */ /* 0x000fe200078e0a00 */
[----:B------:R-:W-:-:S03]  /*65f0*/  ISETP.GE.U32.AND P0, PT, R10, 0x7, PT ;  /* 0x000000070a00780c */ /* 0x000fc60003f06070 */
[----:B------:R-:W-:Y:S02]  /*6600*/  IMAD.MOV.U32 R0, RZ, RZ, R11 ;  /* 0x000000ffff007224 */ /* 0x000fe400078e000b */
[----:B------:R-:W-:Y:S02]  /*6610*/  IMAD.MOV.U32 R11, RZ, RZ, RZ ;  /* 0x000000ffff0b7224 */ /* 0x000fe400078e00ff */
[----:B------:R-:W-:Y:S01]  /*6620*/  @!P3 IMAD.MOV R0, RZ, RZ, -R0 ;  /* 0x000000ffff00b224 */ /* 0x000fe200078e0a00 */
[----:B------:R-:W-:-:S07]  /*6630*/  @!P4 LOP3.LUT R0, RZ, R14, RZ, 0x33, !PT ;  /* 0x0000000eff00c212 */ /* 0x000fce00078e33ff */
.L_x_36:
[----:B0-----:R-:W0:Y:S01]  /*6640*/  LDCU UR4, c[0x0][0x380] ;  /* 0x00007000ff0477ac */ /* 0x001e220008000800 */
[----:B------:R-:W-:Y:S02]  /*6650*/  IMAD.IADD R17, R2, 0x1, R11 ;  /* 0x0000000102117824 */ /* 0x000fe400078e020b */
[----:B-1----:R-:W-:-:S03]  /*6660*/  IMAD.MOV.U32 R14, RZ, RZ, RZ ;  /* 0x000000ffff0e7224 */ /* 0x002fc600078e00ff */
[----:B------:R-:W-:Y:S02]  /*6670*/  IABS R20, R17 ;  /* 0x0000001100147213 */ /* 0x000fe40000000000 */
[----:B------:R-:W-:Y:S01]  /*6680*/  ISETP.GE.AND P4, PT, R17, RZ, PT ;  /* 0x000000ff1100720c */ /* 0x000fe20003f86270 */
[----:B0-----:R-:W-:-:S05]  /*6690*/  IMAD.U32 R13, RZ, RZ, UR4 ;  /* 0x00000004ff0d7e24 */ /* 0x001fca000f8e00ff */
[-C--:B------:R-:W-:Y:S02]  /*66a0*/  IABS R10, R13.reuse ;  /* 0x0000000d000a7213 */ /* 0x080fe40000000000 */
[----:B------:R-:W-:Y:S02]  /*66b0*/  LOP3.LUT R17, RZ, R13, RZ, 0x33, !PT ;  /* 0x0000000dff117212 */ /* 0x000fe400078e33ff */
[----:B------:R-:W0:Y:S08]  /*66c0*/  I2F.RP R16, R10 ;  /* 0x0000000a00107306 */ /* 0x000e300000209400 */
[----:B0-----:R-:W0:Y:S02]  /*66d0*/  MUFU.RCP R16, R16 ;  /* 0x0000001000107308 */ /* 0x001e240000001000 */
[----:B0-----:R-:W-:Y:S01]  /*66e0*/  IADD3 R18, PT, PT, R16, 0xffffffe, RZ ;  /* 0x0ffffffe10127810 */ /* 0x001fe20007ffe0ff */
[----:B------:R-:W-:-:S05]  /*66f0*/  IMAD.MOV.U32 R16, RZ, RZ, R10 ;  /* 0x000000ffff107224 */ /* 0x000fca00078e000a */
[----:B--2---:R0:W1:Y:S02]  /*6700*/  F2I.FTZ.U32.TRUNC.NTZ R15, R18 ;  /* 0x00000012000f7305 */ /* 0x004064000021f000 */
[----:B0-----:R-:W-:Y:S02]  /*6710*/  IMAD R18, R6, R11, RZ ;  /* 0x0000000b06127224 */ /* 0x001fe400078e02ff */
[----:B-1----:R-:W-:-:S04]  /*6720*/  IMAD R12, R15, R10, RZ ;  /* 0x0000000a0f0c7224 */ /* 0x002fc800078e02ff */
[----:B------:R-:W-:-:S04]  /*6730*/  IMAD.MOV R19, RZ, RZ, -R12 ;  /* 0x000000ffff137224 */ /* 0x000fc800078e0a0c */
[----:B------:R-:W-:-:S04]  /*6740*/  IMAD.HI.U32 R12, R15, R19, R14 ;  /* 0x000000130f0c7227 */ /* 0x000fc800078e000e */
[----:B------:R-:W-:Y:S02]  /*6750*/  HFMA2 R19, -RZ, RZ, 0, 0 ;  /* 0x00000000ff137431 */ /* 0x000fe400000001ff */
[----:B------:R-:W-:-:S04]  /*6760*/  IMAD.MOV.U32 R15, RZ, RZ, R20 ;  /* 0x000000ffff0f7224 */ /* 0x000fc800078e0014 */
[----:B------:R-:W-:-:S05]  /*6770*/  IMAD.HI.U32 R14, R12, R15, RZ ;  /* 0x0000000f0c0e7227 */ /* 0x000fca00078e00ff */
[----:B------:R-:W-:-:S05]  /*6780*/  IADD3 R14, PT, PT, -R14, RZ, RZ ;  /* 0x000000ff0e0e7210 */ /* 0x000fca0007ffe1ff */
[----:B------:R-:W-:-:S05]  /*6790*/  IMAD R15, R10, R14, R15 ;  /* 0x0000000e0a0f7224 */ /* 0x000fca00078e020f */
[----:B------:R-:W-:-:S13]  /*67a0*/  ISETP.GT.U32.AND P3, PT, R16, R15, PT ;  /* 0x0000000f1000720c */ /* 0x000fda0003f64070 */
[----:B------:R-:W-:-:S05]  /*67b0*/  @!P3 IMAD.IADD R15, R15, 0x1, -R10 ;  /* 0x000000010f0fb824 */ /* 0x000fca00078e0a0a */
[----:B------:R-:W-:-:S13]  /*67c0*/  ISETP.GT.U32.AND P3, PT, R16, R15, PT ;  /* 0x0000000f1000720c */ /* 0x000fda0003f64070 */
[----:B------:R-:W-:Y:S01]  /*67d0*/  @!P3 IMAD.IADD R15, R15, 0x1, -R10 ;  /* 0x000000010f0fb824 */ /* 0x000fe200078e0a0a */
[----:B------:R-:W-:-:S03]  /*67e0*/  ISETP.NE.AND P3, PT, R13, RZ, PT ;  /* 0x000000ff0d00720c */ /* 0x000fc60003f65270 */
[----:B------:R-:W-:-:S05]  /*67f0*/  @!P4 IMAD.MOV R15, RZ, RZ, -R15 ;  /* 0x000000ffff0fc224 */ /* 0x000fca00078e0a0f */
[----:B------:R-:W-:Y:S01]  /*6800*/  SEL R20, R17, R15, !P3 ;  /* 0x0000000f11147207 */ /* 0x000fe20005800000 */
[----:B------:R-:W-:Y:S06]  /*6810*/  @!P0 BRA `(.L_x_31) ;  /* 0x0000000800bc8947 */ /* 0x000fec0003800000 */
[----:B------:R-:W-:Y:S01]  /*6820*/  IMAD.MOV.U32 R19, RZ, RZ, RZ ;  /* 0x000000ffff137224 */ /* 0x000fe200078e00ff */
[----:B------:R-:W0:Y:S01]  /*6830*/  LDCU.64 UR4, c[0x0][0x388] ;  /* 0x00007100ff0477ac */ /* 0x000e220008000a00 */
[----:B------:R-:W-:-:S05]  /*6840*/  NOP ;  /* 0x0000000000007918 */ /* 0x000fca0000000000 */
.L_x_32:
[----:B-1----:R-:W1:Y:S01]  /*6850*/  LDC R13, c[0x0][0x380] ;  /* 0x0000e000ff0d7b82 */ /* 0x002e620000000800 */
[----:B------:R-:W-:-:S05]  /*6860*/  IMAD.IADD R23, R3, 0x1, R19 ;  /* 0x0000000103177824 */ /* 0x000fca00078e0213 */
[----:B------:R-:W-:Y:S02]  /*6870*/  IABS R15, R23 ;  /* 0x00000017000f7213 */ /* 0x000fe40000000000 */
[----:B------:R-:W-:-:S03]  /*6880*/  ISETP.GE.AND P4, PT, R23, RZ, PT ;  /* 0x000000ff1700720c */ /* 0x000fc60003f86270 */
[----:B------:R-:W-:-:S04]  /*6890*/  IMAD.HI.U32 R12, R12, R15, RZ ;  /* 0x0000000f0c0c7227 */ /* 0x000fc800078e00ff */
[----:B------:R-:W-:Y:S01]  /*68a0*/  IMAD.MOV R12, RZ, RZ, -R12 ;  /* 0x000000ffff0c7224 */ /* 0x000fe200078e0a0c */
[-C--:B-1----:R-:W-:Y:S02]  /*68b0*/  IABS R10, R13.reuse ;  /* 0x0000000d000a7213 */ /* 0x082fe40000000000 */
[----:B------:R-:W-:Y:S02]  /*68c0*/  LOP3.LUT R17, RZ, R13, RZ, 0x33, !PT ;  /* 0x0000000dff117212 */ /* 0x000fe400078e33ff */
[----:B------:R-:W1:Y:S01]  /*68d0*/  I2F.RP R21, R10 ;  /* 0x0000000a00157306 */ /* 0x000e620000209400 */
[----:B------:R-:W-:-:S05]  /*68e0*/  IMAD R15, R10, R12, R15 ;  /* 0x0000000c0a0f7224 */ /* 0x000fca00078e020f */
[----:B------:R-:W-:Y:S02]  /*68f0*/  ISETP.GT.U32.AND P3, PT, R16, R15, PT ;  /* 0x0000000f1000720c */ /* 0x000fe40003f64070 */
[----:B-1----:R-:W1:Y:S11]  /*6900*/  MUFU.RCP R21, R21 ;  /* 0x0000001500157308 */ /* 0x002e760000001000 */
[----:B------:R-:W-:-:S05]  /*6910*/  @!P3 IMAD.IADD R15, R15, 0x1, -R10 ;  /* 0x000000010f0fb824 */ /* 0x000fca00078e0a0a */
[----:B------:R-:W-:Y:S01]  /*6920*/  ISETP.GT.U32.AND P3, PT, R16, R15, PT ;  /* 0x0000000f1000720c */ /* 0x000fe20003f64070 */
[----:B-1----:R-:W-:-:S12]  /*6930*/  VIADD R14, R21, 0xffffffe ;  /* 0x0ffffffe150e7836 */ /* 0x002fd80000000000 */
[----:B------:R-:W-:Y:S02]  /*6940*/  @!P3 IADD3 R15, PT, PT, R15, -R10, RZ ;  /* 0x8000000a0f0fb210 */ /* 0x000fe40007ffe0ff */
[----:B------:R-:W-:-:S03]  /*6950*/  ISETP.NE.AND P3, PT, R13, RZ, PT ;  /* 0x000000ff0d00720c */ /* 0x000fc60003f65270 */
[----:B------:R-:W-:-:S05]  /*6960*/  @!P4 IMAD.MOV R15, RZ, RZ, -R15 ;  /* 0x000000ffff0fc224 */ /* 0x000fca00078e0a0f */
[----:B------:R-:W-:Y:S02]  /*6970*/  SEL R12, R17, R15, !P3 ;  /* 0x0000000f110c7207 */ /* 0x000fe40005800000 */
[----:B------:R1:W2:Y:S03]  /*6980*/  F2I.FTZ.U32.TRUNC.NTZ R15, R14 ;  /* 0x0000000e000f7305 */ /* 0x0002a6000021f000 */
[-C--:B------:R-:W-:Y:S02]  /*6990*/  IMAD R12, R20, R13.reuse, R12 ;  /* 0x0000000d140c7224 */ /* 0x080fe400078e020c */
[----:B------:R-:W-:Y:S02]  /*69a0*/  VIADD R21, R23, 0x1 ;  /* 0x0000000117157836 */ /* 0x000fe40000000000 */
[----:B------:R-:W-:Y:S01]  /*69b0*/  IMAD R12, R12, R13, R0 ;  /* 0x0000000d0c0c7224 */ /* 0x000fe200078e0200 */
[----:B-1----:R-:W-:-:S04]  /*69c0*/  MOV R14, RZ ;  /* 0x000000ff000e7202 */ /* 0x002fc80000000f00 */
[C---:B0-----:R-:W-:Y:S01]  /*69d0*/  IADD3 R24, P4, PT, R12.reuse, UR4, RZ ;  /* 0x000000040c187c10 */ /* 0x041fe2000ff9e0ff */
[----:B--2---:R-:W-:Y:S01]  /*69e0*/  IMAD.MOV R27, RZ, RZ, -R15 ;  /* 0x000000ffff1b7224 */ /* 0x004fe200078e0a0f */
[----:B------:R-:W-:Y:S02]  /*69f0*/  IABS R16, R21 ;  /* 0x0000001500107213 */ /* 0x000fe40000000000 */
[----:B------:R-:W-:Y:S01]  /*6a00*/  LEA.HI.X.SX32 R25, R12, UR5, 0x1, P4 ;  /* 0x000000050c197c11 */ /* 0x000fe2000a0f0eff */
[----:B------:R-:W-:-:S04]  /*6a10*/  IMAD R27, R27, R10, RZ ;  /* 0x0000000a1b1b7224 */ /* 0x000fc800078e02ff */
[----:B------:R-:W-:Y:S01]  /*6a20*/  IMAD.HI.U32 R12, R15, R27, R14 ;  /* 0x0000001b0f0c7227 */ /* 0x000fe200078e000e */
[----:B------:R-:W-:Y:S01]  /*6a30*/  ISETP.GE.AND P5, PT, R21, RZ, PT ;  /* 0x000000ff1500720c */ /* 0x000fe20003fa6270 */
[----:B------:R-:W2:Y:S02]  /*6a40*/  LDG.E.S8 R25, desc[UR6][R24.64] ;  /* 0x0000000618197981 */ /* 0x000ea4000c1e1300 */
[----:B------:R-:W-:Y:S02]  /*6a50*/  IMAD.MOV.U32 R15, RZ, RZ, R16 ;  /* 0x000000ffff0f7224 */ /* 0x000fe400078e0010 */
[----:B------:R-:W-:Y:S02]  /*6a60*/  IMAD.MOV.U32 R16, RZ, RZ, R10 ;  /* 0x000000ffff107224 */ /* 0x000fe400078e000a */
[----:B------:R-:W-:-:S04]  /*6a70*/  IMAD.HI.U32 R14, R12, R15, RZ ;  /* 0x0000000f0c0e7227 */ /* 0x000fc800078e00ff */
[----:B------:R-:W-:-:S04]  /*6a80*/  IMAD.MOV R14, RZ, RZ, -R14 ;  /* 0x000000ffff0e7224 */ /* 0x000fc800078e0a0e */
[----:B------:R-:W-:-:S05]  /*6a90*/  IMAD R15, R10, R14, R15 ;  /* 0x0000000e0a0f7224 */ /* 0x000fca00078e020f */
[----:B------:R-:W-:-:S13]  /*6aa0*/  ISETP.GT.U32.AND P4, PT, R16, R15, PT ;  /* 0x0000000f1000720c */ /* 0x000fda0003f84070 */
[----:B------:R-:W-:-:S05]  /*6ab0*/  @!P4 IMAD.IADD R15, R15, 0x1, -R10 ;  /* 0x000000010f0fc824 */ /* 0x000fca00078e0a0a */
[----:B------:R-:W-:-:S13]  /*6ac0*/  ISETP.GT.U32.AND P4, PT, R16, R15, PT ;  /* 0x0000000f1000720c */ /* 0x000fda0003f84070 */
[----:B------:R-:W-:-:S05]  /*6ad0*/  @!P4 IADD3 R15, PT, PT, R15, -R10, RZ ;  /* 0x8000000a0f0fc210 */ /* 0x000fca0007ffe0ff */
[----:B------:R-:W-:-:S05]  /*6ae0*/  @!P5 IMAD.MOV R15, RZ, RZ, -R15 ;  /* 0x000000ffff0fd224 */ /* 0x000fca00078e0a0f */
[----:B------:R-:W-:-:S05]  /*6af0*/  SEL R15, R17, R15, !P3 ;  /* 0x0000000f110f7207 */ /* 0x000fca0005800000 */
[----:B------:R-:W-:-:S04]  /*6b00*/  IMAD R15, R20, R13, R15 ;  /* 0x0000000d140f7224 */ /* 0x000fc800078e020f */
[----:B------:R-:W-:-:S05]  /*6b10*/  IMAD R15, R15, R13, R0 ;  /* 0x0000000d0f0f7224 */ /* 0x000fca00078e0200 */
[----:B------:R-:W-:-:S04]  /*6b20*/  IADD3 R26, P4, PT, R15, UR4, RZ ;  /* 0x000000040f1a7c10 */ /* 0x000fc8000ff9e0ff */
[----:B------:R-:W-:-:S05]  /*6b30*/  LEA.HI.X.SX32 R27, R15, UR5, 0x1, P4 ;  /* 0x000000050f1b7c11 */ /* 0x000fca000a0f0eff */
[----:B------:R0:W3:Y:S01]  /*6b40*/  LDG.E.S8 R26, desc[UR6][R26.64] ;  /* 0x000000061a1a7981 */ /* 0x0000e2000c1e1300 */
[----:B------:R-:W-:-:S05]  /*6b50*/  VIADD R14, R23, 0x2 ;  /* 0x00000002170e7836 */ /* 0x000fca0000000000 */
[----:B------:R-:W-:Y:S02]  /*6b60*/  IABS R21, R14 ;  /* 0x0000000e00157213 */ /* 0x000fe40000000000 */
[----:B------:R-:W-:-:S03]  /*6b70*/  ISETP.GE.AND P5, PT, R14, RZ, PT ;  /* 0x000000ff0e00720c */ /* 0x000fc60003fa6270 */
[----:B------:R-:W-:-:S04]  /*6b80*/  IMAD.HI.U32 R15, R12, R21, RZ ;  /* 0x000000150c0f7227 */ /* 0x000fc800078e00ff */
[----:B------:R-:W-:-:S04]  /*6b90*/  IMAD.MOV R15, RZ, RZ, -R15 ;  /* 0x000000ffff0f7224 */ /* 0x000fc800078e0a0f */
[----:B------:R-:W-:Y:S02]  /*6ba0*/  IMAD R15, R10, R15, R21 ;  /* 0x0000000f0a0f7224 */ /* 0x000fe400078e0215 */
[----:B------:R-:W-:-:S03]  /*6bb0*/  VIADD R21, R23, 0x3 ;  /* 0x0000000317157836 */ /* 0x000fc60000000000 */
[----:B------:R-:W-:Y:S02]  /*6bc0*/  ISETP.GT.U32.AND P4, PT, R16, R15, PT ;  /* 0x0000000f1000720c */ /* 0x000fe40003f84070 */
[----:B------:R-:W-:-:S05]  /*6bd0*/  IABS R29, R21 ;  /* 0x00000015001d7213 */ /* 0x000fca0000000000 */
[----:B------:R-:W-:-:S04]  /*6be0*/  IMAD.HI.U32 R14, R12, R29, RZ ;  /* 0x0000001d0c0e7227 */ /* 0x000fc800078e00ff */
[----:B0-----:R-:W-:Y:S02]  /*6bf0*/  IMAD.MOV R27, RZ, RZ, -R14 ;  /* 0x000000ffff1b7224 */ /* 0x001fe400078e0a0e */
[----:B------:R-:W-:Y:S01]  /*6c00*/  @!P4 IADD3 R15, PT, PT, R15, -R10, RZ ;  /* 0x8000000a0f0fc210 */ /* 0x000fe20007ffe0ff */
[----:B------:R-:W-:Y:S01]  /*6c10*/  VIADD R14, R23, 0x4 ;  /* 0x00000004170e7836 */ /* 0x000fe20000000000 */
[----:B------:R-:W-:Y:S01]  /*6c20*/  ISETP.GE.AND P4, PT, R21, RZ, PT ;  /* 0x000000ff1500720c */ /* 0x000fe20003f86270 */
[----:B------:R-:W-:Y:S01]  /*6c30*/  IMAD R27, R10, R27, R29 ;  /* 0x0000001b0a1b7224 */ /* 0x000fe200078e021d */
[----:B------:R-:W-:Y:S02]  /*6c40*/  ISETP.GT.U32.AND P6, PT, R16, R15, PT ;  /* 0x0000000f1000720c */ /* 0x000fe40003fc4070 */
[----:B------:R-:W-:-:S05]  /*6c50*/  IABS R29, R14 ;  /* 0x0000000e001d7213 */ /* 0x000fca0000000000 */
[----:B------:R-:W-:-:S04]  /*6c60*/  IMAD.HI.U32 R21, R12, R29, RZ ;  /* 0x0000001d0c157227 */ /* 0x000fc800078e00ff */
[----:B------:R-:W-:Y:S02]  /*6c70*/  IMAD.MOV R21, RZ, RZ, -R21 ;  /* 0x000000ffff157224 */ /* 0x000fe400078e0a15 */
[----:B------:R-:W-:Y:S01]  /*6c80*/  @!P6 IMAD.IADD R15, R15, 0x1, -R10 ;  /* 0x000000010f0fe824 */ /* 0x000fe200078e0a0a */
[----:B------:R-:W-:Y:S01]  /*6c90*/  ISETP.GT.U32.AND P6, PT, R16, R27, PT ;  /* 0x0000001b1000720c */ /* 0x000fe20003fc4070 */
[----:B------:R-:W-:Y:S02]  /*6ca0*/  IMAD R21, R10, R21, R29 ;  /* 0x000000150a157224 */ /* 0x000fe400078e021d */
[----:B------:R-:W-:-:S05]  /*6cb0*/  @!P5 IMAD.MOV R15, RZ, RZ, -R15 ;  /* 0x000000ffff0fd224 */ /* 0x000fca00078e0a0f */
[----:B------:R-:W-:-:S05]  /*6cc0*/  SEL R15, R17, R15, !P3 ;  /* 0x0000000f110f7207 */ /* 0x000fca0005800000 */
[----:B------:R-:W-:Y:S01]  /*6cd0*/  @!P6 IADD3 R27, PT, PT, R27, -R10, RZ ;  /* 0x8000000a1b1be210 */ /* 0x000fe20007ffe0ff */
[----:B------:R-:W-:Y:S01]  /*6ce0*/  IMAD R15, R20, R13, R15 ;  /* 0x0000000d140f7224 */ /* 0x000fe200078e020f */
[C---:B------:R-:W-:Y:S02]  /*6cf0*/  ISETP.GT.U32.AND P6, PT, R16.reuse, R21, PT ;  /* 0x000000151000720c */ /* 0x040fe40003fc4070 */
[----:B------:R-:W-:Y:S01]  /*6d00*/  ISETP.GT.U32.AND P5, PT, R16, R27, PT ;  /* 0x0000001b1000720c */ /* 0x000fe20003fa4070 */
[----:B------:R-:W-:-:S10]  /*6d10*/  IMAD R15, R15, R13, R0 ;  /* 0x0000000d0f0f7224 */ /* 0x000fd400078e0200 */
[--C-:B------:R-:W-:Y:S02]  /*6d20*/  @!P6 IMAD.IADD R21, R21, 0x1, -R10.reuse ;  /* 0x000000011515e824 */ /* 0x100fe400078e0a0a */
[----:B------:R-:W-:-:S03]  /*6d30*/  @!P5 IMAD.IADD R27, R27, 0x1, -R10 ;  /* 0x000000011b1bd824 */ /* 0x000fc600078e0a0a */
[----:B------:R-:W-:Y:S01]  /*6d40*/  ISETP.GT.U32.AND P5, PT, R16, R21, PT ;  /* 0x000000151000720c */ /* 0x000fe20003fa4070 */
[----:B------:R-:W-:Y:S01]  /*6d50*/  @!P4 IMAD.MOV R27, RZ, RZ, -R27 ;  /* 0x000000ffff1bc224 */ /* 0x000fe200078e0a1b */
[----:B------:R-:W-:Y:S02]  /*6d60*/  ISETP.GE.AND P4, PT, R14, RZ, PT ;  /* 0x000000ff0e00720c */ /* 0x000fe40003f86270 */
[----:B------:R-:W-:Y:S02]  /*6d70*/  IADD3 R14, P6, PT, R15, UR4, RZ ;  /* 0x000000040f0e7c10 */ /* 0x000fe4000ffde0ff */
[----:B------:R-:W-:Y:S02]  /*6d80*/  SEL R27, R17, R27, !P3 ;  /* 0x0000001b111b7207 */ /* 0x000fe40005800000 */
[----:B------:R-:W-:-:S03]  /*6d90*/  LEA.HI.X.SX32 R15, R15, UR5, 0x1, P6 ;  /* 0x000000050f0f7c11 */ /* 0x000fc6000b0f0eff */
[-C--:B------:R-:W-:Y:S02]  /*6da0*/  IMAD R27, R20, R13.reuse, R27 ;  /* 0x0000000d141b7224 */ /* 0x080fe400078e021b */
[----:B------:R-:W-:Y:S01]  /*6db0*/  @!P5 IADD3 R21, PT, PT, R21, -R10, RZ ;  /* 0x8000000a1515d210 */ /* 0x000fe20007ffe0ff */
[----:B------:R0:W4:Y:S01]  /*6dc0*/  LDG.E.S8 R22, desc[UR6][R14.64] ;  /* 0x000000060e167981 */ /* 0x000122000c1e1300 */
[----:B------:R-:W-:-:S03]  /*6dd0*/  IMAD R27, R27, R13, R0 ;  /* 0x0000000d1b1b7224 */ /* 0x000fc600078e0200 */
[----:B------:R-:W-:-:S05]  /*6de0*/  @!P4 IMAD.MOV R21, RZ, RZ, -R21 ;  /* 0x000000ffff15c224 */ /* 0x000fca00078e0a15 */
[----:B------:R-:W-:-:S05]  /*6df0*/  SEL R21, R17, R21, !P3 ;  /* 0x0000001511157207 */ /* 0x000fca0005800000 */
[----:B------:R-:W-:Y:S01]  /*6e00*/  IMAD R24, R20, R13, R21 ;  /* 0x0000000d14187224 */ /* 0x000fe200078e0215 */
[----:B------:R-:W-:-:S03]  /*6e10*/  IADD3 R28, P4, PT, R27, UR4, RZ ;  /* 0x000000041b1c7c10 */ /* 0x000fc6000ff9e0ff */
[----:B------:R-:W-:Y:S01]  /*6e20*/  IMAD R24, R24, R13, R0 ;  /* 0x0000000d18187224 */ /* 0x000fe200078e0200 */
[----:B------:R-:W-:-:S04]  /*6e30*/  LEA.HI.X.SX32 R29, R27, UR5, 0x1, P4 ;  /* 0x000000051b1d7c11 */ /* 0x000fc8000a0f0eff */
[C---:B0-----:R-:W-:Y:S01]  /*6e40*/  IADD3 R14, P4, PT, R24.reuse, UR4, RZ ;  /* 0x00000004180e7c10 */ /* 0x041fe2000ff9e0ff */
[----:B------:R-:W5:Y:S03]  /*6e50*/  LDG.E.S8 R21, desc[UR6][R28.64] ;  /* 0x000000061c157981 */ /* 0x000f66000c1e1300 */
[----:B------:R-:W-:-:S05]  /*6e60*/  LEA.HI.X.SX32 R15, R24, UR5, 0x1, P4 ;  /* 0x00000005180f7c11 */ /* 0x000fca000a0f0eff */
[----:B------:R0:W5:Y:S02]  /*6e70*/  LDG.E.S8 R24, desc[UR6][R14.64] ;  /* 0x000000060e187981 */ /* 0x000164000c1e1300 */
[----:B0-----:R-:W-:-:S05]  /*6e80*/  VIADD R14, R23, 0x5 ;  /* 0x00000005170e7836 */ /* 0x001fca0000000000 */
[----:B------:R-:W-:-:S05]  /*6e90*/  IABS R29, R14 ;  /* 0x0000000e001d7213 */ /* 0x000fca0000000000 */
[----:B------:R-:W-:-:S05]  /*6ea0*/  IMAD.HI.U32 R28, R12, R29, RZ ;  /* 0x0000001d0c1c7227 */ /* 0x000fca00078e00ff */
[----:B------:R-:W-:-:S05]  /*6eb0*/  IADD3 R28, PT, PT, -R28, RZ, RZ ;  /* 0x000000ff1c1c7210 */ /* 0x000fca0007ffe1ff */
[----:B------:R-:W-:-:S05]  /*6ec0*/  IMAD R29, R10, R28, R29 ;  /* 0x0000001c0a1d7224 */ /* 0x000fca00078e021d */
[----:B------:R-:W-:Y:S02]  /*6ed0*/  ISETP.GT.U32.AND P4, PT, R16, R29, PT ;  /* 0x0000001d1000720c */ /* 0x000fe40003f84070 */
[----:B------:R-:W-:-:S11]  /*6ee0*/  ISETP.GE.AND P5, PT, R14, RZ, PT ;  /* 0x000000ff0e00720c */ /* 0x000fd60003fa6270 */
[----:B------:R-:W-:-:S05]  /*6ef0*/  @!P4 IMAD.IADD R29, R29, 0x1, -R10 ;  /* 0x000000011d1dc824 */ /* 0x000fca00078e0a0a */
[----:B------:R-:W-:-:S13]  /*6f00*/  ISETP.GT.U32.AND P4, PT, R16, R29, PT ;  /* 0x0000001d1000720c */ /* 0x000fda0003f84070 */
[----:B------:R-:W-:-:S04]  /*6f10*/  @!P4 IMAD.IADD R29, R29, 0x1, -R10 ;  /* 0x000000011d1dc824 */ /* 0x000fc800078e0a0a */
[----:B------:R-:W-:-:S05]  /*6f20*/  @!P5 IMAD.MOV R29, RZ, RZ, -R29 ;  /* 0x000000ffff1dd224 */ /* 0x000fca00078e0a1d */
[----:B------:R-:W-:-:S05]  /*6f30*/  SEL R29, R17, R29, !P3 ;  /* 0x0000001d111d7207 */ /* 0x000fca0005800000 */
[----:B------:R-:W-:-:S04]  /*6f40*/  IMAD R29, R20, R13, R29 ;  /* 0x0000000d141d7224 */ /* 0x000fc800078e021d */
[----:B------:R-:W-:Y:S01]  /*6f50*/  IMAD R29, R29, R13, R0 ;  /* 0x0000000d1d1d7224 */ /* 0x000fe200078e0200 */
[----:B------:R-:W-:-:S04]  /*6f60*/  IADD3 R28, PT, PT, R23, 0x6, RZ ;  /* 0x00000006171c7810 */ /* 0x000fc80007ffe0ff */
[----:B------:R-:W-:-:S04]  /*6f70*/  IADD3 R14, P4, PT, R29, UR4, RZ ;  /* 0x000000041d0e7c10 */ /* 0x000fc8000ff9e0ff */
[----:B------:R-:W-:Y:S02]  /*6f80*/  LEA.HI.X.SX32 R15, R29, UR5, 0x1, P4 ;  /* 0x000000051d0f7c11 */ /* 0x000fe4000a0f0eff */
[----:B------:R-:W-:Y:S02]  /*6f90*/  IABS R29, R28 ;  /* 0x0000001c001d7213 */ /* 0x000fe40000000000 */
[----:B------:R-:W-:-:S03]  /*6fa0*/  ISETP.GE.AND P5, PT, R28, RZ, PT ;  /* 0x000000ff1c00720c */ /* 0x000fc60003fa6270 */
[----:B------:R-:W-:-:S04]  /*6fb0*/  IMAD.HI.U32 R28, R12, R29, RZ ;  /* 0x0000001d0c1c7227 */ /* 0x000fc800078e00ff */
[----:B------:R-:W-:-:S04]  /*6fc0*/  IMAD.MOV R28, RZ, RZ, -R28 ;  /* 0x000000ffff1c7224 */ /* 0x000fc800078e0a1c */
[----:B------:R-:W-:-:S05]  /*6fd0*/  IMAD R29, R10, R28, R29 ;  /* 0x0000001c0a1d7224 */ /* 0x000fca00078e021d */
[----:B------:R-:W-:-:S13]  /*6fe0*/  ISETP.GT.U32.AND P4, PT, R16, R29, PT ;  /* 0x0000001d1000720c */ /* 0x000fda0003f84070 */
[----:B------:R-:W-:-:S05]  /*6ff0*/  @!P4 IMAD.IADD R29, R29, 0x1, -R10 ;  /* 0x000000011d1dc824 */ /* 0x000fca00078e0a0a */
[----:B------:R-:W-:Y:S01]  /*7000*/  ISETP.GT.U32.AND P4, PT, R16, R29, PT ;  /* 0x0000001d1000720c */ /* 0x000fe20003f84070 */
[----:B------:R-:W-:-:S04]  /*7010*/  IMAD.IADD R27, R18, 0x1, R19 ;  /* 0x00000001121b7824 */ /* 0x000fc800078e0213 */
[----:B------:R-:W-:-:S08]  /*7020*/  IMAD R27, R6, R27, RZ ;  /* 0x0000001b061b7224 */ /* 0x000fd000078e02ff */
[----:B------:R-:W-:-:S04]  /*7030*/  @!P4 IMAD.IADD R29, R29, 0x1, -R10 ;  /* 0x000000011d1dc824 */ /* 0x000fc800078e0a0a */
[----:B------:R-:W-:Y:S02]  /*7040*/  @!P5 IMAD.MOV R29, RZ, RZ, -R29 ;  /* 0x000000ffff1dd224 */ /* 0x000fe400078e0a1d */
[----:B------:R-:W-:-:S03]  /*7050*/  IMAD R27, R27, 0x4, R8 ;  /* 0x000000041b1b7824 */ /* 0x000fc600078e0208 */
[----:B------:R-:W-:Y:S02]  /*7060*/  SEL R29, R17, R29, !P3 ;  /* 0x0000001d111d7207 */ /* 0x000fe40005800000 */
[----:B--2---:R0:W-:Y:S03]  /*7070*/  STS [R27], R25 ;  /* 0x000000191b007388 */ /* 0x0041e60000000800 */
[----:B------:R-:W-:-:S04]  /*7080*/  IMAD R29, R20, R13, R29 ;  /* 0x0000000d141d7224 */ /* 0x000fc800078e021d */
[----:B------:R-:W-:Y:S02]  /*7090*/  IMAD R29, R29, R13, R0 ;  /* 0x0000000d1d1d7224 */ /* 0x000fe400078e0200 */
[----:B0-----:R-:W-:Y:S02]  /*70a0*/  IMAD R25, R6, 0x4, R27 ;  /* 0x0000000406197824 */ /* 0x001fe400078e021b */
[----:B------:R0:W2:Y:S04]  /*70b0*/  LDG.E.S8 R27, desc[UR6][R14.64] ;  /* 0x000000060e1b7981 */ /* 0x0000a8000c1e1300 */
[----:B---3--:R1:W-:Y:S01]  /*70c0*/  STS [R25], R26 ;  /* 0x0000001a19007388 */ /* 0x0083e20000000800 */
[----:B0-----:R-:W-:Y:S02]  /*70d0*/  IADD3 R14, P4, PT, R29, UR4, RZ ;  /* 0x000000041d0e7c10 */ /* 0x001fe4000ff9e0ff */
[----:B-1----:R-:W-:-:S02]  /*70e0*/  IADD3 R26, PT, PT, R23, 0x7, RZ ;  /* 0x00000007171a7810 */ /* 0x002fc40007ffe0ff */
[----:B------:R-:W-:Y:S02]  /*70f0*/  LEA.HI.X.SX32 R15, R29, UR5, 0x1, P4 ;  /* 0x000000051d0f7c11 */ /* 0x000fe4000a0f0eff */
[----:B------:R-:W-:Y:S02]  /*7100*/  IABS R29, R26 ;  /* 0x0000001a001d7213 */ /* 0x000fe40000000000 */
[----:B------:R-:W-:Y:S01]  /*7110*/  ISETP.GE.AND P5, PT, R26, RZ, PT ;  /* 0x000000ff1a00720c */ /* 0x000fe20003fa6270 */
[----:B------:R0:W3:Y:S02]  /*7120*/  LDG.E.S8 R23, desc[UR6][R14.64] ;  /* 0x000000060e177981 */ /* 0x0000e4000c1e1300 */
        /* <DEDUP_REMOVED lines=9> */
[----:B------:R-:W-:-:S04]  /*71c0*/  IMAD R29, R20, R13, R29 ;  /* 0x0000000d141d7224 */ /* 0x000fc800078e021d */
[----:B------:R-:W-:-:S05]  /*71d0*/  IMAD R29, R29, R13, R0 ;  /* 0x0000000d1d1d7224 */ /* 0x000fca00078e0200 */
[----:B0-----:R-:W-:-:S04]  /*71e0*/  IADD3 R14, P4, PT, R29, UR4, RZ ;  /* 0x000000041d0e7c10 */ /* 0x001fc8000ff9e0ff */
[----:B------:R-:W-:-:S05]  /*71f0*/  LEA.HI.X.SX32 R15, R29, UR5, 0x1, P4 ;  /* 0x000000051d0f7c11 */ /* 0x000fca000a0f0eff */
[----:B------:R0:W3:Y:S01]  /*7200*/  LDG.E.S8 R14, desc[UR6][R14.64] ;  /* 0x000000060e0e7981 */ /* 0x0000e2000c1e1300 */
[----:B------:R-:W-:-:S05]  /*7210*/  LEA R29, R6, R25, 0x2 ;  /* 0x00000019061d7211 */ /* 0x000fca00078e10ff */
[----:B------:R-:W-:-:S04]  /*7220*/  IMAD R26, R6, 0x4, R29 ;  /* 0x00000004061a7824 */ /* 0x000fc800078e021d */
[C---:B------:R-:W-:Y:S01]  /*7230*/  IMAD R28, R6.reuse, 0x4, R26 ;  /* 0x00000004061c7824 */ /* 0x040fe200078e021a */
[----:B----4-:R-:W-:Y:S03]  /*7240*/  STS [R29], R22 ;  /* 0x000000161d007388 */ /* 0x010fe60000000800 */
[C---:B0-----:R-:W-:Y:S01]  /*7250*/  IMAD R15, R6.reuse, 0x4, R28 ;  /* 0x00000004060f7824 */ /* 0x041fe200078e021c */
[----:B-----5:R0:W-:Y:S03]  /*7260*/  STS [R26], R21 ;  /* 0x000000151a007388 */ /* 0x0201e60000000800 */
[C---:B0-----:R-:W-:Y:S01]  /*7270*/  IMAD R21, R6.reuse, 0x4, R15 ;  /* 0x0000000406157824 */ /* 0x041fe200078e020f */
[----:B------:R1:W-:Y:S04]  /*7280*/  STS [R28], R24 ;  /* 0x000000181c007388 */ /* 0x0003e80000000800 */
[----:B------:R-:W-:Y:S01]  /*7290*/  LEA R25, R6, R21, 0x2 ;  /* 0x0000001506197211 */ /* 0x000fe200078e10ff */
[----:B------:R-:W-:-:S05]  /*72a0*/  VIADD R19, R19, 0x8 ;  /* 0x0000000813137836 */ /* 0x000fca0000000000 */
[----:B------:R-:W-:Y:S01]  /*72b0*/  ISETP.NE.AND P4, PT, R19, R4, PT ;  /* 0x000000041300720c */ /* 0x000fe20003f85270 */
[----:B--2---:R1:W-:Y:S04]  /*72c0*/  STS [R15], R27 ;  /* 0x0000001b0f007388 */ /* 0x0043e80000000800 */
[----:B---3--:R1:W-:Y:S04]  /*72d0*/  STS [R21], R23 ;  /* 0x0000001715007388 */ /* 0x0083e80000000800 */
[----:B------:R1:W-:Y:S04]  /*72e0*/  STS [R25], R14 ;  /* 0x0000000e19007388 */ /* 0x0003e80000000800 */
[----:B------:R-:W-:Y:S05]  /*72f0*/  @P4 BRA `(.L_x_32) ;  /* 0xfffffff400544947 */ /* 0x000fea000383ffff */
[----:B------:R-:W-:-:S07]  /*7300*/  IMAD.MOV.U32 R19, RZ, RZ, R4 ;  /* 0x000000ffff137224 */ /* 0x000fce00078e0004 */
.L_x_31:
[----:B-1----:R-:W-:-:S04]  /*7310*/  LOP3.LUT R14, R6, 0x7, RZ, 0xc0, !PT ;  /* 0x00000007060e7812 */ /* 0x002fc800078ec0ff */
        /* <DEDUP_REMOVED lines=11> */
[----:B------:R-:W-:-:S02]  /*73d0*/  IABS R15, R22 ;  /* 0x00000016000f7213 */ /* 0x000fc40000000000 */
[----:B------:R-:W-:Y:S01]  /*73e0*/  IABS R27, R26 ;  /* 0x0000001a001b7213 */ /* 0x000fe20000000000 */
        /* <DEDUP_REMOVED lines=11> */
[----:B------:R-:W-:Y:S02]  /*74a0*/  IMAD R23, R10, R14, R23 ;  /* 0x0000000e0a177224 */ /* 0x000fe400078e0217 */
[----:B------:R-:W-:Y:S01]  /*74b0*/  IMAD.HI.U32 R14, R12, R27, RZ ;  /* 0x0000001b0c0e7227 */ /* 0x000fe200078e00ff */
[----:B------:R-:W-:-:S04]  /*74c0*/  ISETP.GT.U32.AND P5, PT, R16, R21, PT ;  /* 0x000000151000720c */ /* 0x000fc80003fa4070 */
[----:B------:R-:W-:Y:S02]  /*74d0*/  IADD3 R14, PT, PT, -R14, RZ, RZ ;  /* 0x000000ff0e0e7210 */ /* 0x000fe40007ffe1ff */
[----:B------:R-:W-:-:S04]  /*74e0*/  @!P6 IADD3 R15, PT, PT, R15, -R10, RZ ;  /* 0x8000000a0f0fe210 */ /* 0x000fc80007ffe0ff */
[----:B------:R-:W-:-:S03]  /*74f0*/  ISETP.GT.U32.AND P6, PT, R16, R15, PT ;  /* 0x0000000f1000720c */ /* 0x000fc60003fc4070 */
[----:B------:R-:W-:Y:S01]  /*7500*/  @!P5 IMAD.IADD R21, R21, 0x1, -R10 ;  /* 0x000000011515d824 */ /* 0x000fe200078e0a0a */
[----:B------:R-:W-:-:S09]  /*7510*/  ISETP.GT.U32.AND P5, PT, R16, R23, PT ;  /* 0x000000171000720c */ /* 0x000fd20003fa4070 */
[----:B------:R-:W-:-:S04]  /*7520*/  @!P6 IMAD.IADD R15, R15, 0x1, -R10 ;  /* 0x000000010f0fe824 */ /* 0x000fc800078e0a0a */
[----:B------:R-:W-:Y:S01]  /*7530*/  @!P5 IMAD.IADD R23, R23, 0x1, -R10 ;  /* 0x000000011717d824 */ /* 0x000fe200078e0a0a */
[----:B------:R-:W-:Y:S01]  /*7540*/  ISETP.GE.AND P5, PT, R25, RZ, PT ;  /* 0x000000ff1900720c */ /* 0x000fe20003fa6270 */
[----:B------:R-:W-:Y:S02]  /*7550*/  IMAD R25, R10, R14, R27 ;  /* 0x0000000e0a197224 */ /* 0x000fe400078e021b */
[----:B------:R-:W-:Y:S01]  /*7560*/  IMAD.MOV.U32 R14, RZ, RZ, R15 ;  /* 0x000000ffff0e7224 */ /* 0x000fe200078e000f */
[----:B------:R-:W-:-:S09]  /*7570*/  ISETP.GT.U32.AND P6, PT, R16, R23, PT ;  /* 0x000000171000720c */ /* 0x000fd20003fc4070 */
[----:B------:R-:W-:-:S04]  /*7580*/  @!P5 IMAD.MOV R21, RZ, RZ, -R21 ;  /* 0x000000ffff15d224 */ /* 0x000fc800078e0a15 */
[----:B------:R-:W-:Y:S01]  /*7590*/  @!P6 IMAD.IADD R23, R23, 0x1, -R10 ;  /* 0x000000011717e824 */ /* 0x000fe200078e0a0a */
[----:B------:R-:W-:Y:S02]  /*75a0*/  ISETP.GT.U32.AND P6, PT, R16, R25, PT ;  /* 0x000000191000720c */ /* 0x000fe40003fc4070 */
[----:B------:R-:W-:-:S11]  /*75b0*/  SEL R21, R17, R21, !P3 ;  /* 0x0000001511157207 */ /* 0x000fd60005800000 */
[----:B------:R-:W-:Y:S01]  /*75c0*/  @!P6 IMAD.IADD R25, R25, 0x1, -R10 ;  /* 0x000000011919e824 */ /* 0x000fe200078e0a0a */
[----:B------:R-:W-:-:S04]  /*75d0*/  ISETP.GE.AND P6, PT, R24, RZ, PT ;  /* 0x000000ff1800720c */ /* 0x000fc80003fc6270 */
[----:B------:R-:W-:-:S09]  /*75e0*/  ISETP.GT.U32.AND P5, PT, R16, R25, PT ;  /* 0x000000191000720c */ /* 0x000fd20003fa4070 */
[----:B------:R-:W-:Y:S01]  /*75f0*/  @!P6 IMAD.MOV R23, RZ, RZ, -R23 ;  /* 0x000000ffff17e224 */ /* 0x000fe200078e0a17 */
[----:B------:R-:W-:-:S03]  /*7600*/  ISETP.GE.AND P6, PT, R22, RZ, PT ;  /* 0x000000ff1600720c */ /* 0x000fc60003fc6270 */
[----:B------:R-:W-:Y:S02]  /*7610*/  @!P5 IADD3 R25, PT, PT, R25, -R10, RZ ;  /* 0x8000000a1919d210 */ /* 0x000fe40007ffe0ff */
[----:B------:R-:W-:Y:S02]  /*7620*/  ISETP.GE.AND P5, PT, R26, RZ, PT ;  /* 0x000000ff1a00720c */ /* 0x000fe40003fa6270 */
[----:B------:R-:W-:-:S05]  /*7630*/  SEL R23, R17, R23, !P3 ;  /* 0x0000001711177207 */ /* 0x000fca0005800000 */
[CC--:B------:R-:W-:Y:S02]  /*7640*/  IMAD R15, R20.reuse, R13.reuse, R23 ;  /* 0x0000000d140f7224 */ /* 0x0c0fe400078e0217 */
[----:B------:R-:W-:Y:S02]  /*7650*/  @!P6 IMAD.MOV R14, RZ, RZ, -R14 ;  /* 0x000000ffff0ee224 */ /* 0x000fe400078e0a0e */
[-C--:B------:R-:W-:Y:S02]  /*7660*/  IMAD R15, R15, R13.reuse, R0 ;  /* 0x0000000d0f0f7224 */ /* 0x080fe400078e0200 */
[----:B------:R-:W-:Y:S01]  /*7670*/  @!P5 IMAD.MOV R25, RZ, RZ, -R25 ;  /* 0x000000ffff19d224 */ /* 0x000fe200078e0a19 */
[----:B------:R-:W-:Y:S01]  /*7680*/  SEL R22, R17, R14, !P3 ;  /* 0x0000000e11167207 */ /* 0x000fe20005800000 */
[C---:B------:R-:W-:Y:S01]  /*7690*/  IMAD R14, R20.reuse, R13, R21 ;  /* 0x0000000d140e7224 */ /* 0x040fe200078e0215 */
[----:B0-----:R-:W-:Y:S02]  /*76a0*/  IADD3 R26, P5, PT, R15, UR4, RZ ;  /* 0x000000040f1a7c10 */ /* 0x001fe4000ffbe0ff */
[----:B------:R-:W-:Y:S01]  /*76b0*/  SEL R25, R17, R25, !P3 ;  /* 0x0000001911197207 */ /* 0x000fe20005800000 */
[-C--:B------:R-:W-:Y:S01]  /*76c0*/  IMAD R22, R20, R13.reuse, R22 ;  /* 0x0000000d14167224 */ /* 0x080fe200078e0216 */
[----:B------:R-:W-:Y:S01]  /*76d0*/  LEA.HI.X.SX32 R27, R15, UR5, 0x1, P5 ;  /* 0x000000050f1b7c11 */ /* 0x000fe2000a8f0eff */
[----:B------:R-:W-:-:S02]  /*76e0*/  IMAD R14, R14, R13, R0 ;  /* 0x0000000d0e0e7224 */ /* 0x000fc400078e0200 */
[-C--:B------:R-:W-:Y:S02]  /*76f0*/  IMAD R21, R20, R13.reuse, R25 ;  /* 0x0000000d14157224 */ /* 0x080fe400078e0219 */
[-CC-:B------:R-:W-:Y:S01]  /*7700*/  IMAD R15, R22, R13.reuse, R0.reuse ;  /* 0x0000000d160f7224 */ /* 0x180fe200078e0200 */
[C---:B------:R-:W-:Y:S01]  /*7710*/  IADD3 R24, P6, PT, R14.reuse, UR4, RZ ;  /* 0x000000040e187c10 */ /* 0x040fe2000ffde0ff */
[----:B------:R-:W-:Y:S01]  /*7720*/  IMAD R21, R21, R13, R0 ;  /* 0x0000000d15157224 */ /* 0x000fe200078e0200 */
[----:B------:R0:W2:Y:S02]  /*7730*/  LDG.E.S8 R26, desc[UR6][R26.64] ;  /* 0x000000061a1a7981 */ /* 0x0000a4000c1e1300 */
[----:B------:R-:W-:Y:S02]  /*7740*/  IADD3 R22, P5, PT, R15, UR4, RZ ;  /* 0x000000040f167c10 */ /* 0x000fe4000ffbe0ff */
        /* <DEDUP_REMOVED lines=8> */
[----:B------:R-:W-:-:S05]  /*77d0*/  IMAD R21, R6, R21, RZ ;  /* 0x0000001506157224 */ /* 0x000fca00078e02ff */
[----:B0-----:R-:W-:-:S05]  /*77e0*/  LEA R27, R21, R8, 0x2 ;  /* 0x00000008151b7211 */ /* 0x001fca00078e10ff */
[----:B------:R-:W-:-:S04]  /*77f0*/  IMAD R29, R6, 0x4, R27 ;  /* 0x00000004061d7824 */ /* 0x000fc800078e021b */
[----:B------:R-:W-:-:S04]  /*7800*/  IMAD R28, R6, 0x4, R29 ;  /* 0x00000004061c7824 */ /* 0x000fc800078e021d */
[----:B------:R-:W-:Y:S02]  /*7810*/  IMAD R21, R6, 0x4, R28 ;  /* 0x0000000406157824 */ /* 0x000fe400078e021c */
[----:B------:R-:W-:Y:S01]  /*7820*/  VIADD R19, R19, 0x4 ;  /* 0x0000000413137836 */ /* 0x000fe20000000000 */
[----:B--2---:R0:W-:Y:S04]  /*7830*/  STS [R27], R26 ;  /* 0x0000001a1b007388 */ /* 0x0041e80000000800 */
[----:B---3--:R0:W-:Y:S04]  /*7840*/  STS [R29], R24 ;  /* 0x000000181d007388 */ /* 0x0081e80000000800 */
[----:B----4-:R0:W-:Y:S04]  /*7850*/  STS [R28], R22 ;  /* 0x000000161c007388 */ /* 0x0101e80000000800 */
[----:B-----5:R0:W-:Y:S02]  /*7860*/  STS [R21], R14 ;  /* 0x0000000e15007388 */ /* 0x0201e40000000800 */
.L_x_34:
[----:B------:R-:W-:Y:S05]  /*7870*/  @!P4 BRA `(.L_x_33) ;  /* 0x000000040010c947 */ /* 0x000fea0003800000 */
[----:B------:R-:W1:Y:S02]  /*7880*/  LDCU UR4, c[0x0][0x384] ;  /* 0x00007080ff0477ac */ /* 0x000e640008000800 */
[----:B-1----:R-:W-:Y:S01]  /*7890*/  ULOP3.LUT UP0, URZ, UR4, 0x1, URZ, 0xc0, !UPT ;  /* 0x0000000104ff7892 */ /* 0x002fe2000f80c0ff */
[----:B------:R-:W-:Y:S10]  /*78a0*/  @!P1 BRA `(.L_x_35) ;  /* 0x0000000000a89947 */ /* 0x000ff40003800000 */
[----:B0-----:R-:W-:Y:S01]  /*78b0*/  IADD3 R22, PT, PT, R3, R19, RZ ;  /* 0x0000001303167210 */ /* 0x001fe20007ffe0ff */
[----:B------:R-:W0:Y:S03]  /*78c0*/  LDCU.64 UR4, c[0x0][0x388] ;  /* 0x00007100ff0477ac */ /* 0x000e260008000a00 */
[----:B------:R-:W-:Y:S01]  /*78d0*/  IABS R15, R22 ;  /* 0x00000016000f7213 */ /* 0x000fe20000000000 */
[----:B------:R-:W-:-:S04]  /*78e0*/  VIADD R24, R22, 0x1 ;  /* 0x0000000116187836 */ /* 0x000fc80000000000 */
        /* <DEDUP_REMOVED lines=10> */
[----:B------:R-:W-:Y:S02]  /*7990*/  ISETP.GT.U32.AND P4, PT, R16, R15, PT ;  /* 0x0000000f1000720c */ /* 0x000fe40003f84070 */
[----:B------:R-:W-:Y:S02]  /*79a0*/  @!P5 IADD3 R21, PT, PT, R21, -R10, RZ ;  /* 0x8000000a1515d210 */ /* 0x000fe40007ffe0ff */
[----:B------:R-:W-:Y:S02]  /*79b0*/  ISETP.GE.AND P5, PT, R22, RZ, PT ;  /* 0x000000ff1600720c */ /* 0x000fe40003fa6270 */
[----:B------:R-:W-:-:S07]  /*79c0*/  ISETP.GT.U32.AND P6, PT, R16, R21, PT ;  /* 0x000000151000720c */ /* 0x000fce0003fc4070 */
[----:B------:R-:W-:Y:S01]  /*79d0*/  @!P4 IMAD.IADD R15, R15, 0x1, -R10 ;  /* 0x000000010f0fc824 */ /* 0x000fe200078e0a0a */
[----:B------:R-:W-:-:S03]  /*79e0*/  ISETP.GE.AND P4, PT, R24, RZ, PT ;  /* 0x000000ff1800720c */ /* 0x000fc60003f86270 */
[----:B------:R-:W-:Y:S02]  /*79f0*/  @!P5 IMAD.MOV R15, RZ, RZ, -R15 ;  /* 0x000000ffff0fd224 */ /* 0x000fe400078e0a0f */
[----:B------:R-:W-:-:S03]  /*7a00*/  @!P6 IMAD.IADD R21, R21, 0x1, -R10 ;  /* 0x000000011515e824 */ /* 0x000fc600078e0a0a */
[----:B------:R-:W-:-:S05]  /*7a10*/  SEL R15, R17, R15, !P3 ;  /* 0x0000000f110f7207 */ /* 0x000fca0005800000 */
[----:B------:R-:W-:Y:S02]  /*7a20*/  @!P4 IMAD.MOV R21, RZ, RZ, -R21 ;  /* 0x000000ffff15c224 */ /* 0x000fe400078e0a15 */
[----:B------:R-:W-:-:S03]  /*7a30*/  IMAD R15, R20, R13, R15 ;  /* 0x0000000d140f7224 */ /* 0x000fc600078e020f */
[----:B------:R-:W-:Y:S01]  /*7a40*/  SEL R21, R17, R21, !P3 ;  /* 0x0000001511157207 */ /* 0x000fe20005800000 */
[----:B------:R-:W-:-:S04]  /*7a50*/  IMAD R15, R15, R13, R0 ;  /* 0x0000000d0f0f7224 */ /* 0x000fc800078e0200 */
[----:B------:R-:W-:Y:S01]  /*7a60*/  IMAD R21, R20, R13, R21 ;  /* 0x0000000d14157224 */ /* 0x000fe200078e0215 */
[----:B0-----:R-:W-:-:S03]  /*7a70*/  IADD3 R22, P4, PT, R15, UR4, RZ ;  /* 0x000000040f167c10 */ /* 0x001fc6000ff9e0ff */
[----:B------:R-:W-:Y:S01]  /*7a80*/  IMAD R21, R21, R13, R0 ;  /* 0x0000000d15157224 */ /* 0x000fe200078e0200 */
[----:B------:R-:W-:-:S04]  /*7a90*/  LEA.HI.X.SX32 R23, R15, UR5, 0x1, P4 ;  /* 0x000000050f177c11 */ /* 0x000fc8000a0f0eff */
[C---:B------:R-:W-:Y:S01]  /*7aa0*/  IADD3 R14, P5, PT, R21.reuse, UR4, RZ ;  /* 0x00000004150e7c10 */ /* 0x040fe2000ffbe0ff */
[----:B------:R-:W2:Y:S03]  /*7ab0*/  LDG.E.S8 R22, desc[UR6][R22.64] ;  /* 0x0000000616167981 */ /* 0x000ea6000c1e1300 */
[----:B------:R-:W-:-:S05]  /*7ac0*/  LEA.HI.X.SX32 R15, R21, UR5, 0x1, P5 ;  /* 0x00000005150f7c11 */ /* 0x000fca000a8f0eff */
[----:B------:R-:W3:Y:S01]  /*7ad0*/  LDG.E.S8 R14, desc[UR6][R14.64] ;  /* 0x000000060e0e7981 */ /* 0x000ee2000c1e1300 */
[----:B------:R-:W-:-:S05]  /*7ae0*/  IADD3 R21, PT, PT, R18, R19, RZ ;  /* 0x0000001312157210 */ /* 0x000fca0007ffe0ff */
[----:B------:R-:W-:-:S04]  /*7af0*/  IMAD R21, R6, R21, RZ ;  /* 0x0000001506157224 */ /* 0x000fc800078e02ff */
[----:B------:R-:W-:-:S04]  /*7b00*/  IMAD R25, R21, 0x4, R8 ;  /* 0x0000000415197824 */ /* 0x000fc800078e0208 */
[----:B------:R-:W-:Y:S02]  /*7b10*/  IMAD R21, R6, 0x4, R25 ;  /* 0x0000000406157824 */ /* 0x000fe400078e0219 */
[----:B------:R-:W-:Y:S01]  /*7b20*/  VIADD R19, R19, 0x2 ;  /* 0x0000000213137836 */ /* 0x000fe20000000000 */
[----:B--2---:R1:W-:Y:S04]  /*7b30*/  STS [R25], R22 ;  /* 0x0000001619007388 */ /* 0x0043e80000000800 */
[----:B---3--:R1:W-:Y:S02]  /*7b40*/  STS [R21], R14 ;  /* 0x0000000e15007388 */ /* 0x0083e40000000800 */
.L_x_35:
[----:B------:R-:W-:Y:S05]  /*7b50*/  BRA.U !UP0, `(.L_x_33) ;  /* 0x0000000108587547 */ /* 0x000fea000b800000 */
[----:B01----:R-:W-:Y:S01]  /*7b60*/  IMAD.IADD R14, R3, 0x1, R19 ;  /* 0x00000001030e7824 */ /* 0x003fe200078e0213 */
[----:B------:R-:W0:Y:S04]  /*7b70*/  LDCU.64 UR4, c[0x0][0x388] ;  /* 0x00007100ff0477ac */ /* 0x000e280008000a00 */
        /* <DEDUP_REMOVED lines=15> */
[----:B------:R-:W2:Y:S01]  /*7c70*/  LDG.E.S8 R12, desc[UR6][R12.64] ;  /* 0x000000060c0c7981 */ /* 0x000ea2000c1e1300 */
[----:B------:R-:W-:-:S04]  /*7c80*/  IMAD.IADD R15, R18, 0x1, R19 ;  /* 0x00000001120f7824 */ /* 0x000fc800078e0213 */
[----:B------:R-:W-:-:S05]  /*7c90*/  IMAD R15, R6, R15, RZ ;  /* 0x0000000f060f7224 */ /* 0x000fca00078e02ff */
[----:B------:R-:W-:-:S05]  /*7ca0*/  LEA R15, R15, R8, 0x2 ;  /* 0x000000080f0f7211 */ /* 0x000fca00078e10ff */
[----:B--2---:R2:W-:Y:S02]  /*7cb0*/  STS [R15], R12 ;  /* 0x0000000c0f007388 */ /* 0x0045e40000000800 */
.L_x_33:
[----:B------:R-:W-:-:S05]  /*7cc0*/  VIADD R11, R11, 0x1 ;  /* 0x000000010b0b7836 */ /* 0x000fca0000000000 */
[----:B------:R-:W-:-:S13]  /*7cd0*/  ISETP.NE.AND P3, PT, R11, R6, PT ;  /* 0x000000060b00720c */ /* 0x000fda0003f65270 */
[----:B------:R-:W-:Y:S05]  /*7ce0*/  @!P3 BRA `(.L_x_2) ;  /* 0x000000180068b947 */ /* 0x000fea0003800000 */
[----:B------:R-:W-:Y:S05]  /*7cf0*/  BRA `(.L_x_36) ;  /* 0xffffffe800507947 */ /* 0x000fea000383ffff */
.L_x_30:
[----:B------:R-:W-:-:S04]  /*7d00*/  ISETP.NE.OR P0, PT, R11, 0x1, !P0 ;  /* 0x000000010b00780c */ /* 0x000fc80004705670 */
[----:B------:R-:W-:-:S13]  /*7d10*/  ISETP.LT.OR P0, PT, R17, -0x1, P0 ;  /* 0xffffffff1100780c */ /* 0x000fda0000701670 */
[----:B------:R-:W-:Y:S05]  /*7d20*/  @P0 BRA `(.L_x_2) ;  /* 0x0000001800580947 */ /* 0x000fea0003800000 */
[----:B0-----:R-:W-:Y:S01]  /*7d30*/  IABS R0, R14 ;  /* 0x0000000e00007213 */ /* 0x001fe20000000000 */
[----:B------:R-:W-:Y:S01]  /*7d40*/  IMAD.IADD R13, R13, 0x1, R14 ;  /* 0x000000010d0d7824 */ /* 0x000fe200078e020e */
[----:B------:R-:W-:Y:S01]  /*7d50*/  ISETP.NE.AND P3, PT, R14, RZ, PT ;  /* 0x000000ff0e00720c */ /* 0x000fe20003f65270 */
[C---:B------:R-:W-:Y:S01]  /*7d60*/  VIADD R10, R17.reuse, 0x1 ;  /* 0x00000001110a7836 */ /* 0x040fe20000000000 */
[----:B------:R-:W0:Y:S01]  /*7d70*/  I2F.RP R11, R0 ;  /* 0x00000000000b7306 */ /* 0x000e220000209400 */
[----:B------:R-:W-:Y:S02]  /*7d80*/  LOP3.LUT R17, R17, 0x3, RZ, 0xc0, !PT ;  /* 0x0000000311117812 */ /* 0x000fe400078ec0ff */
[----:B------:R-:W-:-:S04]  /*7d90*/  IMAD R4, R10, 0x2, R13 ;  /* 0x000000020a047824 */ /* 0x000fc800078e020d */
[----:B------:R-:W-:-:S05]  /*7da0*/  VIADD R4, R4, 0xfffffffe ;  /* 0xfffffffe04047836 */ /* 0x000fca0000000000 */
[----:B------:R-:W-:Y:S02]  /*7db0*/  IABS R16, R4 ;  /* 0x0000000400107213 */ /* 0x000fe40000000000 */
[----:B------:R-:W-:Y:S01]  /*7dc0*/  ISETP.GE.AND P2, PT, R4, RZ, PT ;  /* 0x000000ff0400720c */ /* 0x000fe20003f46270 */
[----:B0-----:R-:W0:Y:S01]  /*7dd0*/  MUFU.RCP R11, R11 ;  /* 0x0000000b000b7308 */ /* 0x001e220000001000 */
[----:B------:R-:W-:-:S05]  /*7de0*/  LOP3.LUT R4, R6, 0x7, RZ, 0xc0, !PT ;  /* 0x0000000706047812 */ /* 0x000fca00078ec0ff */
[----:B------:R-:W-:-:S05]  /*7df0*/  VIADD R4, R4, 0xffffffff ;  /* 0xffffffff04047836 */ /* 0x000fca0000000000 */
[----:B------:R-:W-:Y:S01]  /*7e00*/  ISETP.GE.U32.AND P1, PT, R4, 0x3, PT ;  /* 0x000000030400780c */ /* 0x000fe20003f26070 */
[----:B0-----:R-:W-:-:S04]  /*7e10*/  VIADD R18, R11, 0xffffffe ;  /* 0x0ffffffe0b127836 */ /* 0x001fc80000000000 */
[----:B------:R0:W1:Y:S02]  /*7e20*/  F2I.FTZ.U32.TRUNC.NTZ R19, R18 ;  /* 0x0000001200137305 */ /* 0x000064000021f000 */
[----:B0-----:R-:W-:Y:S01]  /*7e30*/  IMAD.MOV.U32 R18, RZ, RZ, RZ ;  /* 0x000000ffff127224 */ /* 0x001fe200078e00ff */
[----:B-1----:R-:W-:-:S05]  /*7e40*/  IADD3 R12, PT, PT, RZ, -R19, RZ ;  /* 0x80000013ff0c7210 */ /* 0x002fca0007ffe0ff */
[----:B------:R-:W-:-:S04]  /*7e50*/  IMAD.MOV.U32 R13, RZ, RZ, R12 ;  /* 0x000000ffff0d7224 */ /* 0x000fc800078e000c */
[----:B------:R-:W-:-:S04]  /*7e60*/  IMAD R13, R13, R0, RZ ;  /* 0x000000000d0d7224 */ /* 0x000fc800078e02ff */
[----:B------:R-:W-:Y:S01]  /*7e70*/  IMAD.HI.U32 R12, R19, R13, R18 ;  /* 0x0000000d130c7227 */ /* 0x000fe200078e0012 */
[----:B------:R-:W-:-:S03]  /*7e80*/  MOV R13, R16 ;  /* 0x00000010000d7202 */ /* 0x000fc60000000f00 */
[----:B------:R-:W-:Y:S02]  /*7e90*/  IMAD.MOV.U32 R19, RZ, RZ, RZ ;  /* 0x000000ffff137224 */ /* 0x000fe400078e00ff */
[----:B------:R-:W-:Y:S01]  /*7ea0*/  IMAD.HI.U32 R11, R12, R13, RZ ;  /* 0x0000000d0c0b7227 */ /* 0x000fe200078e00ff */
[----:B------:R-:W-:-:S03]  /*7eb0*/  LOP3.LUT R12, RZ, R21, RZ, 0x33, !PT ;  /* 0x00000015ff0c7212 */ /* 0x000fc600078e33ff */
[----:B------:R-:W-:Y:S01]  /*7ec0*/  IMAD.MOV R11, RZ, RZ, -R11 ;  /* 0x000000ffff0b7224 */ /* 0x000fe200078e0a0b */
[----:B------:R-:W-:-:S03]  /*7ed0*/  IADD3 R12, PT, PT, R12, R14, R15 ;  /* 0x0000000e0c0c7210 */ /* 0x000fc60007ffe00f */
[----:B------:R-:W-:Y:S01]  /*7ee0*/  IMAD R11, R0, R11, R13 ;  /* 0x0000000b000b7224 */ /* 0x000fe200078e020d */
[----:B------:R-:W-:-:S04]  /*7ef0*/  LOP3.LUT R13, RZ, R2, RZ, 0x33, !PT ;  /* 0x00000002ff0d7212 */ /* 0x000fc800078e33ff */
[----:B------:R-:W-:Y:S02]  /*7f00*/  ISETP.GT.U32.AND P0, PT, R0, R11, PT ;  /* 0x0000000b0000720c */ /* 0x000fe40003f04070 */
[----:B------:R-:W-:-:S11]  /*7f10*/  IADD3 R13, PT, PT, R13, R14, R3 ;  /* 0x0000000e0d0d7210 */ /* 0x000fd60007ffe003 */
[----:B------:R-:W-:-:S05]  /*7f20*/  @!P0 IMAD.IADD R11, R11, 0x1, -R0 ;  /* 0x000000010b0b8824 */ /* 0x000fca00078e0a00 */
[----:B------:R-:W-:-:S13]  /*7f30*/  ISETP.GT.U32.AND P0, PT, R0, R11, PT ;  /* 0x0000000b0000720c */ /* 0x000fda0003f04070 */
[----:B------:R-:W-:Y:S01]  /*7f40*/  @!P0 IMAD.IADD R11, R11, 0x1, -R0 ;  /* 0x000000010b0b8824 */ /* 0x000fe200078e0a00 */
[----:B------:R-:W-:-:S04]  /*7f50*/  ISETP.NE.AND P0, PT, R17, 0x3, PT ;  /* 0x000000031100780c */ /* 0x000fc80003f05270 */
[----:B------:R-:W-:Y:S02]  /*7f60*/  @!P2 IADD3 R11, PT, PT, -R11, RZ, RZ ;  /* 0x000000ff0b0ba210 */ /* 0x000fe40007ffe1ff */
[----:B------:R-:W-:-:S07]  /*7f70*/  @!P3 LOP3.LUT R11, RZ, R14, RZ, 0x33, !PT ;  /* 0x0000000eff0bb212 */ /* 0x000fce00078e33ff */
.L_x_42:
[----:B0-----:R-:W0:Y:S01]  /*7f80*/  LDCU UR4, c[0x0][0x380] ;  /* 0x00007000ff0477ac */ /* 0x001e220008000800 */
[----:B--2---:R-:W-:Y:S01]  /*7f90*/  IMAD.IADD R15, R12, 0x1, R19 ;  /* 0x000000010c0f7824 */ /* 0x004fe200078e0213 */
[----:B------:R-:W-:Y:S01]  /*7fa0*/  ISETP.GE.U32.AND P5, PT, R10, 0x7, PT ;  /* 0x000000070a00780c */ /* 0x000fe20003fa6070 */
[----:B------:R-:W-:Y:S02]  /*7fb0*/  IMAD.MOV.U32 R2, RZ, RZ, RZ ;  /* 0x000000ffff027224 */ /* 0x000fe400078e00ff */
[----:B------:R-:W-:Y:S01]  /*7fc0*/  IMAD R18, R6, R19, RZ ;  /* 0x0000001306127224 */ /* 0x000fe200078e02ff */
[----:B------:R-:W-:Y:S01]  /*7fd0*/  ISETP.GE.AND P4, PT, R15, RZ, PT ;  /* 0x000000ff0f00720c */ /* 0x000fe20003f86270 */
[----:B------:R-:W-:-:S05]  /*7fe0*/  VIADD R19, R19, 0x1 ;  /* 0x0000000113137836 */ /* 0x000fca0000000000 */
[----:B------:R-:W-:Y:S01]  /*7ff0*/  ISETP.NE.AND P3, PT, R19, R6, PT ;  /* 0x000000061300720c */ /* 0x000fe20003f65270 */
[----:B0-----:R-:W-:-:S05]  /*8000*/  IMAD.U32 R14, RZ, RZ, UR4 ;  /* 0x00000004ff0e7e24 */ /* 0x001fca000f8e00ff */
[----:B------:R-:W-:-:S04]  /*8010*/  IABS R4, R14 ;  /* 0x0000000e00047213 */ /* 0x000fc80000000000 */
[----:B-1----:R-:W0:Y:S08]  /*8020*/  I2F.RP R16, R4 ;  /* 0x0000000400107306 */ /* 0x002e300000209400 */
[----:B0-----:R-:W0:Y:S02]  /*8030*/  MUFU.RCP R16, R16 ;  /* 0x0000001000107308 */ /* 0x001e240000001000 */
[----:B0-----:R-:W-:-:S06]  /*8040*/  VIADD R17, R16, 0xffffffe ;  /* 0x0ffffffe10117836 */ /* 0x001fcc0000000000 */
[----:B------:R-:W0:Y:S02]  /*8050*/  F2I.FTZ.U32.TRUNC.NTZ R3, R17 ;  /* 0x0000001100037305 */ /* 0x000e24000021f000 */
[----:B0-----:R-:W-:-:S05]  /*8060*/  IMAD R0, R3, R4, RZ ;  /* 0x0000000403007224 */ /* 0x001fca00078e02ff */
[----:B------:R-:W-:Y:S02]  /*8070*/  IADD3 R21, PT, PT, -R0, RZ, RZ ;  /* 0x000000ff00157210 */ /* 0x000fe40007ffe1ff */
[----:B------:R-:W-:Y:S01]  /*8080*/  IABS R0, R15 ;  /* 0x0000000f00007213 */ /* 0x000fe20000000000 */
[----:B------:R-:W-:Y:S02]  /*8090*/  HFMA2 R15, -RZ, RZ, 0, 0 ;  /* 0x00000000ff0f7431 */ /* 0x000fe400000001ff */
[----:B------:R-:W-:-:S04]  /*80a0*/  IMAD.HI.U32 R2, R3, R21, R2 ;  /* 0x0000001503027227 */ /* 0x000fc800078e0002 */
[----:B------:R-:W-:-:S04]  /*80b0*/  IMAD.MOV.U32 R3, RZ, RZ, R0 ;  /* 0x000000ffff037224 */ /* 0x000fc800078e0000 */
[----:B------:R-:W-:-:S04]  /*80c0*/  IMAD.HI.U32 R0, R2, R3, RZ ;  /* 0x0000000302007227 */ /* 0x000fc800078e00ff */
[----:B------:R-:W-:-:S04]  /*80d0*/  IMAD.MOV R0, RZ, RZ, -R0 ;  /* 0x000000ffff007224 */ /* 0x000fc800078e0a00 */
[----:B------:R-:W-:Y:S02]  /*80e0*/  IMAD R3, R4, R0, R3 ;  /* 0x0000000004037224 */ /* 0x000fe400078e0203 */
[----:B------:R-:W-:-:S05]  /*80f0*/  IMAD.MOV.U32 R0, RZ, RZ, R4 ;  /* 0x000000ffff007224 */ /* 0x000fca00078e0004 */
[----:B------:R-:W-:-:S13]  /*8100*/  ISETP.GT.U32.AND P2, PT, R0, R3, PT ;  /* 0x000000030000720c */ /* 0x000fda0003f44070 */
[----:B------:R-:W-:-:S04]  /*8110*/  @!P2 IADD3 R3, PT, PT, R3, -R4, RZ ;  /* 0x800000040303a210 */ /* 0x000fc80007ffe0ff */
[----:B------:R-:W-:-:S13]  /*8120*/  ISETP.GT.U32.AND P2, PT, R0, R3, PT ;  /* 0x000000030000720c */ /* 0x000fda0003f44070 */
[----:B------:R-:W-:Y:S01]  /*8130*/  @!P2 IMAD.IADD R3, R3, 0x1, -R4 ;  /* 0x000000010303a824 */ /* 0x000fe200078e0a04 */
[----:B------:R-:W-:-:S03]  /*8140*/  ISETP.NE.AND P2, PT, R14, RZ, PT ;  /* 0x000000ff0e00720c */ /* 0x000fc60003f45270 */
[----:B------:R-:W-:Y:S01]  /*8150*/  IMAD.MOV.U32 R16, RZ, RZ, R3 ;  /* 0x000000ffff107224 */ /* 0x000fe200078e0003 */
[----:B------:R-:W-:-:S03]  /*8160*/  LOP3.LUT R3, RZ, R14, RZ, 0x33, !PT ;  /* 0x0000000eff037212 */ /* 0x000fc600078e33ff */
[----:B------:R-:W-:-:S05]  /*8170*/  @!P4 IMAD.MOV R16, RZ, RZ, -R16 ;  /* 0x000000ffff10c224 */ /* 0x000fca00078e0a10 */
[----:B------:R-:W-:Y:S01]  /*8180*/  SEL R21, R3, R16, !P2 ;  /* 0x0000001003157207 */ /* 0x000fe20005000000 */
[----:B------:R-:W-:Y:S06]  /*8190*/  @!P5 BRA `(.L_x_37) ;  /* 0x0000000800c4d947 */ /* 0x000fec0003800000 */
[----:B------:R-:W-:Y:S01]  /*81a0*/  IMAD.MOV.U32 R20, RZ, RZ, RZ ;  /* 0x000000ffff147224 */ /* 0x000fe200078e00ff */
[----:B------:R-:W0:Y:S01]  /*81b0*/  LDCU.64 UR4, c[0x0][0x388] ;  /* 0x00007100ff0477ac */ /* 0x000e220008000a00 */
[----:B------:R-:W-:-:S05]  /*81c0*/  NOP ;  /* 0x0000000000007918 */ /* 0x000fca0000000000 */
.L_x_38:
[----:B-1----:R-:W1:Y:S01]  /*81d0*/  LDC.64 R14, c[0x0][0x380] ;  /* 0x0000e000ff0e7b82 */ /* 0x002e620000000a00 */
[----:B------:R-:W-:-:S05]  /*81e0*/  IMAD.IADD R24, R13, 0x1, R20 ;  /* 0x000000010d187824 */ /* 0x000fca00078e0214 */
        /* <DEDUP_REMOVED lines=9> */
[----:B------:R-:W-:-:S05]  /*8280*/  @!P2 IMAD.IADD R3, R3, 0x1, -R4 ;  /* 0x000000010303a824 */ /* 0x000fca00078e0a04 */
[----:B------:R-:W-:Y:S01]  /*8290*/  ISETP.GT.U32.AND P2, PT, R0, R3, PT ;  /* 0x000000030000720c */ /* 0x000fe20003f44070 */
[----:B-1----:R-:W-:-:S12]  /*82a0*/  VIADD R16, R2, 0xffffffe ;  /* 0x0ffffffe02107836 */ /* 0x002fd80000000000 */
[----:B------:R-:W-:Y:S02]  /*82b0*/  @!P2 IADD3 R3, PT, PT, R3, -R4, RZ ;  /* 0x800000040303a210 */ /* 0x000fe40007ffe0ff */
        /* <DEDUP_REMOVED lines=8> */
[----:B------:R-:W-:-:S04]  /*8340*/  IMAD R0, R21, R14, R0 ;  /* 0x0000000e15007224 */ /* 0x000fc800078e0200 */
[----:B------:R-:W-:-:S05]  /*8350*/  IMAD R0, R0, R14, R11 ;  /* 0x0000000e00007224 */ /* 0x000fca00078e020b */
[C---:B0-----:R-:W-:Y:S01]  /*8360*/  IADD3 R22, P4, PT, R0.reuse, UR4, RZ ;  /* 0x0000000400167c10 */ /* 0x041fe2000ff9e0ff */
[----:B------:R-:W-:Y:S02]  /*8370*/  IMAD R27, R27, R4, RZ ;  /* 0x000000041b1b7224 */ /* 0x000fe400078e02ff */
[----:B------:R-:W-:Y:S01]  /*8380*/  IMAD.MOV.U32 R16, RZ, RZ, RZ ;  /* 0x000000ffff107224 */ /* 0x000fe200078e00ff */
[----:B------:R-:W-:Y:S02]  /*8390*/  LEA.HI.X.SX32 R23, R0, UR5, 0x1, P4 ;  /* 0x0000000500177c11 */ /* 0x000fe4000a0f0eff */
[----:B------:R-:W-:Y:S01]  /*83a0*/  IABS R0, R26 ;  /* 0x0000001a00007213 */ /* 0x000fe20000000000 */
[----:B------:R-:W-:Y:S01]  /*83b0*/  IMAD.HI.U32 R2, R17, R27, R16 ;  /* 0x0000001b11027227 */ /* 0x000fe200078e0010 */
[----:B------:R-:W-:Y:S01]  /*83c0*/  ISETP.GE.AND P5, PT, R26, RZ, PT ;  /* 0x000000ff1a00720c */ /* 0x000fe20003fa6270 */
[----:B------:R0:W2:Y:S02]  /*83d0*/  LDG.E.S8 R25, desc[UR6][R22.64] ;  /* 0x0000000616197981 */ /* 0x0000a4000c1e1300 */
[----:B------:R-:W-:-:S02]  /*83e0*/  IMAD.MOV.U32 R17, RZ, RZ, R0 ;  /* 0x000000ffff117224 */ /* 0x000fc400078e0000 */
[----:B------:R-:W-:Y:S02]  /*83f0*/  VIADD R16, R24, 0x2 ;  /* 0x0000000218107836 */ /* 0x000fe40000000000 */
[----:B------:R-:W-:-:S04]  /*8400*/  IMAD.HI.U32 R0, R2, R17, RZ ;  /* 0x0000001102007227 */ /* 0x000fc800078e00ff */
[----:B------:R-:W-:-:S04]  /*8410*/  IMAD.MOV R0, RZ, RZ, -R0 ;  /* 0x000000ffff007224 */ /* 0x000fc800078e0a00 */
[----:B------:R-:W-:Y:S02]  /*8420*/  IMAD R17, R4, R0, R17 ;  /* 0x0000000004117224 */ /* 0x000fe400078e0211 */
[----:B------:R-:W-:-:S05]  /*8430*/  IMAD.MOV.U32 R0, RZ, RZ, R4 ;  /* 0x000000ffff007224 */ /* 0x000fca00078e0004 */
[----:B------:R-:W-:-:S13]  /*8440*/  ISETP.GT.U32.AND P4, PT, R0, R17, PT ;  /* 0x000000110000720c */ /* 0x000fda0003f84070 */
[----:B------:R-:W-:-:S04]  /*8450*/  @!P4 IADD3 R17, PT, PT, R17, -R4, RZ ;  /* 0x800000041111c210 */ /* 0x000fc80007ffe0ff */
[----:B------:R-:W-:-:S13]  /*8460*/  ISETP.GT.U32.AND P4, PT, R0, R17, PT ;  /* 0x000000110000720c */ /* 0x000fda0003f84070 */
[----:B------:R-:W-:-:S04]  /*8470*/  @!P4 IMAD.IADD R17, R17, 0x1, -R4 ;  /* 0x000000011111c824 */ /* 0x000fc800078e0a04 */
[----:B------:R-:W-:-:S05]  /*8480*/  @!P5 IMAD.MOV R17, RZ, RZ, -R17 ;  /* 0x000000ffff11d224 */ /* 0x000fca00078e0a11 */
[----:B------:R-:W-:-:S05]  /*8490*/  SEL R17, R3, R17, !P2 ;  /* 0x0000001103117207 */ /* 0x000fca0005000000 */
[----:B------:R-:W-:-:S04]  /*84a0*/  IMAD R17, R21, R14, R17 ;  /* 0x0000000e15117224 */ /* 0x000fc800078e0211 */
[----:B------:R-:W-:Y:S01]  /*84b0*/  IMAD R17, R17, R14, R11 ;  /* 0x0000000e11117224 */ /* 0x000fe200078e020b */
[----:B0-----:R-:W-:-:S04]  /*84c0*/  IABS R23, R16 ;  /* 0x0000001000177213 */ /* 0x001fc80000000000 */
[----:B------:R-:W-:-:S04]  /*84d0*/  IADD3 R26, P4, PT, R17, UR4, RZ ;  /* 0x00000004111a7c10 */ /* 0x000fc8000ff9e0ff */
[----:B------:R-:W-:Y:S01]  /*84e0*/  LEA.HI.X.SX32 R27, R17, UR5, 0x1, P4 ;  /* 0x00000005111b7c11 */ /* 0x000fe2000a0f0eff */
[----:B------:R-:W-:Y:S01]  /*84f0*/  IMAD.HI.U32 R17, R2, R23, RZ ;  /* 0x0000001702117227 */ /* 0x000fe200078e00ff */
[----:B------:R-:W-:-:S03]  /*8500*/  ISETP.GE.AND P4, PT, R16, RZ, PT ;  /* 0x000000ff1000720c */ /* 0x000fc60003f86270 */
[----:B------:R-:W-:Y:S01]  /*8510*/  VIADD R16, R24, 0x3 ;  /* 0x0000000318107836 */ /* 0x000fe20000000000 */
[----:B------:R0:W3:Y:S01]  /*8520*/  LDG.E.S8 R26, desc[UR6][R26.64] ;  /* 0x000000061a1a7981 */ /* 0x0000e2000c1e1300 */
[----:B------:R-:W-:-:S03]  /*8530*/  IADD3 R17, PT, PT, -R17, RZ, RZ ;  /* 0x000000ff11117210 */ /* 0x000fc60007ffe1ff */
[----:B------:R-:W-:Y:S02]  /*8540*/  IABS R29, R16 ;  /* 0x00000010001d7213 */ /* 0x000fe40000000000 */
[----:B------:R-:W-:-:S03]  /*8550*/  IMAD R17, R4, R17, R23 ;  /* 0x0000001104117224 */ /* 0x000fc600078e0217 */
[----:B------:R-:W-:Y:S02]  /*8560*/  IMAD.HI.U32 R22, R2, R29, RZ ;  /* 0x0000001d02167227 */ /* 0x000fe400078e00ff */
[----:B------:R-:W-:Y:S02]  /*8570*/  ISETP.GT.U32.AND P5, PT, R0, R17, PT ;  /* 0x000000110000720c */ /* 0x000fe40003fa4070 */
[----:B------:R-:W-:-:S04]  /*8580*/  IMAD.MOV R22, RZ, RZ, -R22 ;  /* 0x000000ffff167224 */ /* 0x000fc800078e0a16 */
[----:B------:R-:W-:-:S05]  /*8590*/  IMAD R23, R4, R22, R29 ;  /* 0x0000001604177224 */ /* 0x000fca00078e021d */
[----:B------:R-:W-:Y:S02]  /*85a0*/  ISETP.GT.U32.AND P6, PT, R0, R23, PT ;  /* 0x000000170000720c */ /* 0x000fe40003fc4070 */
[----:B------:R-:W-:-:S05]  /*85b0*/  @!P5 IMAD.IADD R17, R17, 0x1, -R4 ;  /* 0x000000011111d824 */ /* 0x000fca00078e0a04 */
[----:B------:R-:W-:-:S06]  /*85c0*/  ISETP.GT.U32.AND P5, PT, R0, R17, PT ;  /* 0x000000110000720c */ /* 0x000fcc0003fa4070 */
[----:B------:R-:W-:-:S05]  /*85d0*/  @!P6 IMAD.IADD R23, R23, 0x1, -R4 ;  /* 0x000000011717e824 */ /* 0x000fca00078e0a04 */
[----:B------:R-:W-:Y:S02]  /*85e0*/  ISETP.GT.U32.AND P6, PT, R0, R23, PT ;  /* 0x000000170000720c */ /* 0x000fe40003fc4070 */
[----:B------:R-:W-:Y:S01]  /*85f0*/  @!P5 IMAD.IADD R17, R17, 0x1, -R4 ;  /* 0x000000011111d824 */ /* 0x000fe200078e0a04 */
[----:B------:R-:W-:-:S03]  /*8600*/  ISETP.GE.AND P5, PT, R16, RZ, PT ;  /* 0x000000ff1000720c */ /* 0x000fc60003fa6270 */
[----:B------:R-:W-:-:S05]  /*8610*/  @!P4 IMAD.MOV R17, RZ, RZ, -R17 ;  /* 0x000000ffff11c224 */ /* 0x000fca00078e0a11 */
[----:B------:R-:W-:Y:S02]  /*8620*/  SEL R17, R3, R17, !P2 ;  /* 0x0000001103117207 */ /* 0x000fe40005000000 */
[----:B------:R-:W-:-:S03]  /*8630*/  @!P6 IADD3 R23, PT, PT, R23, -R4, RZ ;  /* 0x800000041717e210 */ /* 0x000fc60007ffe0ff */
[-C--:B------:R-:W-:Y:S02]  /*8640*/  IMAD R17, R21, R14.reuse, R17 ;  /* 0x0000000e15117224 */ /* 0x080fe400078e0211 */
[----:B------:R-:W-:Y:S02]  /*8650*/  @!P5 IMAD.MOV R23, RZ, RZ, -R23 ;  /* 0x000000ffff17d224 */ /* 0x000fe400078e0a17 */
[----:B------:R-:W-:-:S03]  /*8660*/  IMAD R17, R17, R14, R11 ;  /* 0x0000000e11117224 */ /* 0x000fc600078e020b */
[----:B------:R-:W-:Y:S02]  /*8670*/  SEL R23, R3, R23, !P2 ;  /* 0x0000001703177207 */ /* 0x000fe40005000000 */
[----:B------:R-:W-:-:S03]  /*8680*/  IADD3 R28, P4, PT, R17, UR4, RZ ;  /* 0x00000004111c7c10 */ /* 0x000fc6000ff9e0ff */
[----:B------:R-:W-:Y:S01]  /*8690*/  IMAD R23, R21, R14, R23 ;  /* 0x0000000e15177224 */ /* 0x000fe200078e0217 */
[----:B------:R-:W-:-:S03]  /*86a0*/  LEA.HI.X.SX32 R29, R17, UR5, 0x1, P4 ;  /* 0x00000005111d7c11 */ /* 0x000fc6000a0f0eff */
[----:B------:R-:W-:Y:S02]  /*86b0*/  IMAD R23, R23, R14, R11 ;  /* 0x0000000e17177224 */ /* 0x000fe400078e020b */
[----:B0-----:R-:W-:Y:S01]  /*86c0*/  IMAD.IADD R27, R18, 0x1, R20 ;  /* 0x00000001121b7824 */ /* 0x001fe200078e0214 */
[----:B------:R-:W4:Y:S02]  /*86d0*/  LDG.E.S8 R22, desc[UR6][R28.64] ;  /* 0x000000061c167981 */ /* 0x000f24000c1e1300 */
[----:B------:R-:W-:-:S04]  /*86e0*/  IADD3 R16, P5, PT, R23, UR4, RZ ;  /* 0x0000000417107c10 */ /* 0x000fc8000ffbe0ff */
[----:B------:R-:W-:-:S05]  /*86f0*/  LEA.HI.X.SX32 R17, R23, UR5, 0x1, P5 ;  /* 0x0000000517117c11 */ /* 0x000fca000a8f0eff */
[----:B------:R0:W5:Y:S01]  /*8700*/  LDG.E.S8 R23, desc[UR6][R16.64] ;  /* 0x0000000610177981 */ /* 0x000162000c1e1300 */
[----:B------:R-:W-:Y:S02]  /*8710*/  IMAD R15, R6, R27, R15 ;  /* 0x0000001b060f7224 */ /* 0x000fe400078e020f */
        /* <DEDUP_REMOVED lines=8> */
[----:B------:R-:W-:Y:S02]  /*87a0*/  ISETP.GT.U32.AND P4, PT, R0, R27, PT ;  /* 0x0000001b0000720c */ /* 0x000fe40003f84070 */
[----:B------:R-:W-:-:S11]  /*87b0*/  IADD3 R28, PT, PT, R24, 0x5, RZ ;  /* 0x00000005181c7810 */ /* 0x000fd60007ffe0ff */
[----:B------:R-:W-:-:S04]  /*87c0*/  @!P4 IMAD.IADD R27, R27, 0x1, -R4 ;  /* 0x000000011b1bc824 */ /* 0x000fc800078e0a04 */
[----:B------:R-:W-:Y:S01]  /*87d0*/  @!P5 IMAD.MOV R27, RZ, RZ, -R27 ;  /* 0x000000ffff1bd224 */ /* 0x000fe200078e0a1b */
[----:B------:R-:W-:-:S04]  /*87e0*/  IABS R29, R28 ;  /* 0x0000001c001d7213 */ /* 0x000fc80000000000 */
[----:B------:R-:W-:Y:S02]  /*87f0*/  SEL R27, R3, R27, !P2 ;  /* 0x0000001b031b7207 */ /* 0x000fe40005000000 */
[----:B------:R-:W-:Y:S01]  /*8800*/  ISETP.GE.AND P5, PT, R28, RZ, PT ;  /* 0x000000ff1c00720c */ /* 0x000fe20003fa6270 */
[----:B------:R-:W-:-:S04]  /*8810*/  IMAD.HI.U32 R28, R2, R29, RZ ;  /* 0x0000001d021c7227 */ /* 0x000fc800078e00ff */
[-C--:B------:R-:W-:Y:S02]  /*8820*/  IMAD R27, R21, R14.reuse, R27 ;  /* 0x0000000e151b7224 */ /* 0x080fe400078e021b */
[----:B------:R-:W-:Y:S02]  /*8830*/  IMAD.MOV R28, RZ, RZ, -R28 ;  /* 0x000000ffff1c7224 */ /* 0x000fe400078e0a1c */
[----:B------:R-:W-:Y:S02]  /*8840*/  IMAD R27, R27, R14, R11 ;  /* 0x0000000e1b1b7224 */ /* 0x000fe400078e020b */
[----:B------:R-:W-:-:S03]  /*8850*/  IMAD R29, R4, R28, R29 ;  /* 0x0000001c041d7224 */ /* 0x000fc600078e021d */
[----:B------:R-:W-:-:S04]  /*8860*/  IADD3 R16, P4, PT, R27, UR4, RZ ;  /* 0x000000041b107c10 */ /* 0x000fc8000ff9e0ff */
[----:B------:R-:W-:Y:S02]  /*8870*/  LEA.HI.X.SX32 R17, R27, UR5, 0x1, P4 ;  /* 0x000000051b117c11 */ /* 0x000fe4000a0f0eff */
[----:B------:R-:W-:-:S13]  /*8880*/  ISETP.GT.U32.AND P4, PT, R0, R29, PT ;  /* 0x0000001d0000720c */ /* 0x000fda0003f84070 */
[----:B------:R-:W-:-:S05]  /*8890*/  @!P4 IMAD.IADD R29, R29, 0x1, -R4 ;  /* 0x000000011d1dc824 */ /* 0x000fca00078e0a04 */
[----:B------:R-:W-:-:S13]  /*88a0*/  ISETP.GT.U32.AND P4, PT, R0, R29, PT ;  /* 0x0000001d0000720c */ /* 0x000fda0003f84070 */
[----:B------:R-:W-:-:S04]  /*88b0*/  @!P4 IMAD.IADD R29, R29, 0x1, -R4 ;  /* 0x000000011d1dc824 */ /* 0x000fc800078e0a04 */
[----:B------:R-:W-:-:S05]  /*88c0*/  @!P5 IMAD.MOV R29, RZ, RZ, -R29 ;  /* 0x000000ffff1dd224 */ /* 0x000fca00078e0a1d */
[----:B------:R-:W-:-:S05]  /*88d0*/  SEL R29, R3, R29, !P2 ;  /* 0x0000001d031d7207 */ /* 0x000fca0005000000 */
[----:B------:R-:W-:-:S04]  /*88e0*/  IMAD R29, R21, R14, R29 ;  /* 0x0000000e151d7224 */ /* 0x000fc800078e021d */
[----:B------:R-:W-:Y:S02]  /*88f0*/  IMAD R29, R29, R14, R11 ;  /* 0x0000000e1d1d7224 */ /* 0x000fe400078e020b */
[----:B------:R-:W-:Y:S02]  /*8900*/  IMAD R27, R15, 0x4, R8 ;  /* 0x000000040f1b7824 */ /* 0x000fe400078e0208 */
[----:B------:R0:W5:Y:S01]  /*8910*/  LDG.E.S8 R15, desc[UR6][R16.64] ;  /* 0x00000006100f7981 */ /* 0x000162000c1e1300 */
[----:B------:R-:W-:Y:S01]  /*8920*/  VIADD R28, R24, 0x6 ;  /* 0x00000006181c7836 */ /* 0x000fe20000000000 */
[----:B0-----:R-:W-:-:S04]  /*8930*/  IADD3 R16, P4, PT, R29, UR4, RZ ;  /* 0x000000041d107c10 */ /* 0x001fc8000ff9e0ff */
        /* <DEDUP_REMOVED lines=11> */
[----:B------:R-:W-:Y:S01]  /*89f0*/  SEL R29, R3, R29, !P2 ;  /* 0x0000001d031d7207 */ /* 0x000fe20005000000 */
[----:B--2---:R0:W-:Y:S04]  /*8a00*/  STS [R27+0x4], R25 ;  /* 0x000004191b007388 */ /* 0x0041e80000000800 */
[----:B------:R-:W-:-:S04]  /*8a10*/  IMAD R29, R21, R14, R29 ;  /* 0x0000000e151d7224 */ /* 0x000fc800078e021d */
[----:B------:R-:W-:Y:S01]  /*8a20*/  IMAD R29, R29, R14, R11 ;  /* 0x0000000e1d1d7224 */ /* 0x000fe200078e020b */
[----:B0-----:R-:W-:Y:S02]  /*8a30*/  LEA R25, R6, R27, 0x2 ;  /* 0x0000001b06197211 */ /* 0x001fe400078e10ff */
[----:B------:R0:W2:Y:S04]  /*8a40*/  LDG.E.S8 R27, desc[UR6][R16.64] ;  /* 0x00000006101b7981 */ /* 0x0000a8000c1e1300 */
[----:B---3--:R1:W-:Y:S01]  /*8a50*/  STS [R25+0x4], R26 ;  /* 0x0000041a19007388 */ /* 0x0083e20000000800 */
[----:B0-----:R-:W-:Y:S01]  /*8a60*/  IADD3 R16, P4, PT, R29, UR4, RZ ;  /* 0x000000041d107c10 */ /* 0x001fe2000ff9e0ff */
[----:B-1----:R-:W-:-:S03]  /*8a70*/  VIADD R26, R24, 0x7 ;  /* 0x00000007181a7836 */ /* 0x002fc60000000000 */
[----:B------:R-:W-:Y:S02]  /*8a80*/  LEA.HI.X.SX32 R17, R29, UR5, 0x1, P4 ;  /* 0x000000051d117c11 */ /* 0x000fe4000a0f0eff */
[----:B------:R-:W-:-:S03]  /*8a90*/  IABS R29, R26 ;  /* 0x0000001a001d7213 */ /* 0x000fc60000000000 */
[----:B------:R0:W3:Y:S01]  /*8aa0*/  LDG.E.S8 R24, desc[UR6][R16.64] ;  /* 0x0000000610187981 */ /* 0x0000e2000c1e1300 */
[----:B------:R-:W-:Y:S01]  /*8ab0*/  ISETP.GE.AND P5, PT, R26, RZ, PT ;  /* 0x000000ff1a00720c */ /* 0x000fe20003fa6270 */
        /* <DEDUP_REMOVED lines=9> */
[----:B------:R-:W-:-:S04]  /*8b50*/  IMAD R29, R21, R14, R29 ;  /* 0x0000000e151d7224 */ /* 0x000fc800078e021d */
[----:B------:R-:W-:-:S05]  /*8b60*/  IMAD R29, R29, R14, R11 ;  /* 0x0000000e1d1d7224 */ /* 0x000fca00078e020b */
[----:B0-----:R-:W-:-:S04]  /*8b70*/  IADD3 R16, P4, PT, R29, UR4, RZ ;  /* 0x000000041d107c10 */ /* 0x001fc8000ff9e0ff */
[----:B------:R-:W-:-:S05]  /*8b80*/  LEA.HI.X.SX32 R17, R29, UR5, 0x1, P4 ;  /* 0x000000051d117c11 */ /* 0x000fca000a0f0eff */
[----:B------:R0:W3:Y:S01]  /*8b90*/  LDG.E.S8 R16, desc[UR6][R16.64] ;  /* 0x0000000610107981 */ /* 0x0000e2000c1e1300 */
[----:B------:R-:W-:-:S04]  /*8ba0*/  IMAD R29, R6, 0x4, R25 ;  /* 0x00000004061d7824 */ /* 0x000fc800078e0219 */
[----:B------:R-:W-:-:S04]  /*8bb0*/  IMAD R26, R6, 0x4, R29 ;  /* 0x00000004061a7824 */ /* 0x000fc800078e021d */
[C---:B------:R-:W-:Y:S01]  /*8bc0*/  IMAD R28, R6.reuse, 0x4, R26 ;  /* 0x00000004061c7824 */ /* 0x040fe200078e021a */
[----:B----4-:R-:W-:Y:S03]  /*8bd0*/  STS [R29+0x4], R22 ;  /* 0x000004161d007388 */ /* 0x010fe60000000800 */
[C---:B0-----:R-:W-:Y:S01]  /*8be0*/  IMAD R17, R6.reuse, 0x4, R28 ;  /* 0x0000000406117824 */ /* 0x041fe200078e021c */
[----:B-----5:R0:W-:Y:S04]  /*8bf0*/  STS [R26+0x4], R23 ;  /* 0x000004171a007388 */ /* 0x0201e80000000800 */
[----:B0-----:R-:W-:-:S05]  /*8c00*/  LEA R23, R6, R17, 0x2 ;  /* 0x0000001106177211 */ /* 0x001fca00078e10ff */
[C---:B------:R-:W-:Y:S01]  /*8c10*/  IMAD R25, R6.reuse, 0x4, R23 ;  /* 0x0000000406197824 */ /* 0x040fe200078e0217 */
[----:B------:R-:W-:Y:S01]  /*8c20*/  LOP3.LUT R29, R6, 0xfffffff8, RZ, 0xc0, !PT ;  /* 0xfffffff8061d7812 */ /* 0x000fe200078ec0ff */
[----:B------:R-:W-:-:S05]  /*8c30*/  VIADD R20, R20, 0x8 ;  /* 0x0000000814147836 */ /* 0x000fca0000000000 */
[----:B------:R-:W-:Y:S01]  /*8c40*/  ISETP.NE.AND P4, PT, R20, R29, PT ;  /* 0x0000001d1400720c */ /* 0x000fe20003f85270 */
[----:B------:R1:W-:Y:S04]  /*8c50*/  STS [R28+0x4], R15 ;  /* 0x0000040f1c007388 */ /* 0x0003e80000000800 */
[----:B--2---:R1:W-:Y:S04]  /*8c60*/  STS [R17+0x4], R27 ;  /* 0x0000041b11007388 */ /* 0x0043e80000000800 */
[----:B---3--:R1:W-:Y:S04]  /*8c70*/  STS [R23+0x4], R24 ;  /* 0x0000041817007388 */ /* 0x0083e80000000800 */
[----:B------:R1:W-:Y:S01]  /*8c80*/  STS [R25+0x4], R16 ;  /* 0x0000041019007388 */ /* 0x0003e20000000800 */
[----:B------:R-:W-:Y:S05]  /*8c90*/  @P4 BRA `(.L_x_38) ;  /* 0xfffffff4004c4947 */ /* 0x000fea000383ffff */
[----:B-1----:R-:W-:-:S07]  /*8ca0*/  IMAD.MOV.U32 R15, RZ, RZ, R29 ;  /* 0x000000ffff0f7224 */ /* 0x002fce00078e001d */
.L_x_37:
        /* <DEDUP_REMOVED lines=22> */
[----:B------:R-:W-:Y:S02]  /*8e10*/  ISETP.GT.U32.AND P6, PT, R0, R17, PT ;  /* 0x000000110000720c */ /* 0x000fe40003fc4070 */
[----:B------:R-:W-:Y:S01]  /*8e20*/  IADD3 R16, PT, PT, -R16, RZ, RZ ;  /* 0x000000ff10107210 */ /* 0x000fe20007ffe1ff */
[----:B------:R-:W-:-:S04]  /*8e30*/  @!P5 IMAD.IADD R23, R23, 0x1, -R4 ;  /* 0x000000011717d824 */ /* 0x000fc800078e0a04 */
[----:B------:R-:W-:Y:S01]  /*8e40*/  IMAD R25, R4, R16, R25 ;  /* 0x0000001004197224 */ /* 0x000fe200078e0219 */
[----:B------:R-:W-:Y:S01]  /*8e50*/  ISETP.GT.U32.AND P5, PT, R0, R23, PT ;  /* 0x000000170000720c */ /* 0x000fe20003fa4070 */
[----:B------:R-:W-:-:S04]  /*8e60*/  IMAD.HI.U32 R16, R2, R27, RZ ;  /* 0x0000001b02107227 */ /* 0x000fc800078e00ff */
[----:B------:R-:W-:Y:S02]  /*8e70*/  @!P6 IMAD.IADD R17, R17, 0x1, -R4 ;  /* 0x000000011111e824 */ /* 0x000fe400078e0a04 */
[----:B------:R-:W-:-:S03]  /*8e80*/  IMAD.MOV R16, RZ, RZ, -R16 ;  /* 0x000000ffff107224 */ /* 0x000fc600078e0a10 */
[----:B------:R-:W-:Y:S01]  /*8e90*/  ISETP.GT.U32.AND P6, PT, R0, R17, PT ;  /* 0x000000110000720c */ /* 0x000fe20003fc4070 */
[----:B------:R-:W-:Y:S02]  /*8ea0*/  IMAD R27, R4, R16, R27 ;  /* 0x00000010041b7224 */ /* 0x000fe400078e021b */
[----:B------:R-:W-:Y:S01]  /*8eb0*/  @!P5 IMAD.IADD R23, R23, 0x1, -R4 ;  /* 0x000000011717d824 */ /* 0x000fe200078e0a04 */
[----:B------:R-:W-:-:S09]  /*8ec0*/  ISETP.GT.U32.AND P5, PT, R0, R25, PT ;  /* 0x000000190000720c */ /* 0x000fd20003fa4070 */
[----:B------:R-:W-:-:S04]  /*8ed0*/  @!P6 IADD3 R17, PT, PT, R17, -R4, RZ ;  /* 0x800000041111e210 */ /* 0x000fc80007ffe0ff */
[----:B------:R-:W-:Y:S01]  /*8ee0*/  @!P5 IMAD.IADD R25, R25, 0x1, -R4 ;  /* 0x000000011919d824 */ /* 0x000fe200078e0a04 */
[----:B------:R-:W-:Y:S01]  /*8ef0*/  ISETP.GE.AND P5, PT, R24, RZ, PT ;  /* 0x000000ff1800720c */ /* 0x000fe20003fa6270 */
[----:B------:R-:W-:-:S03]  /*8f00*/  IMAD.MOV.U32 R16, RZ, RZ, R17 ;  /* 0x000000ffff107224 */ /* 0x000fc600078e0011 */
        /* <DEDUP_REMOVED lines=8> */
[----:B------:R-:W-:Y:S02]  /*8f90*/  @!P6 IADD3 R25, PT, PT, -R25, RZ, RZ ;  /* 0x000000ff1919e210 */ /* 0x000fe40007ffe1ff */
[----:B------:R-:W-:Y:S02]  /*8fa0*/  ISETP.GE.AND P6, PT, R20, RZ, PT ;  /* 0x000000ff1400720c */ /* 0x000fe40003fc6270 */
[----:B------:R-:W-:Y:S01]  /*8fb0*/  @!P5 IMAD.IADD R27, R27, 0x1, -R4 ;  /* 0x000000011b1bd824 */ /* 0x000fe200078e0a04 */
[----:B------:R-:W-:Y:S02]  /*8fc0*/  ISETP.GE.AND P5, PT, R26, RZ, PT ;  /* 0x000000ff1a00720c */ /* 0x000fe40003fa6270 */
[----:B------:R-:W-:-:S05]  /*8fd0*/  SEL R25, R3, R25, !P2 ;  /* 0x0000001903197207 */ /* 0x000fca0005000000 */
[----:B------:R-:W-:-:S03]  /*8fe0*/  IMAD R17, R21, R14, R25 ;  /* 0x0000000e15117224 */ /* 0x000fc600078e0219 */
[----:B------:R-:W-:Y:S02]  /*8ff0*/  @!P6 IMAD.MOV R16, RZ, RZ, -R16 ;  /* 0x000000ffff10e224 */ /* 0x000fe400078e0a10 */
[----:B------:R-:W-:Y:S02]  /*9000*/  IMAD R17, R17, R14, R11 ;  /* 0x0000000e11117224 */ /* 0x000fe400078e020b */
[----:B------:R-:W-:Y:S01]  /*9010*/  @!P5 IMAD.MOV R27, RZ, RZ, -R27 ;  /* 0x000000ffff1bd224 */ /* 0x000fe200078e0a1b */
[----:B------:R-:W-:Y:S01]  /*9020*/  SEL R20, R3, R16, !P2 ;  /* 0x0000001003147207 */ /* 0x000fe20005000000 */
[-C--:B------:R-:W-:Y:S01]  /*9030*/  IMAD R16, R21, R14.reuse, R23 ;  /* 0x0000000e15107224 */ /* 0x080fe200078e0217 */
[----:B0-----:R-:W-:Y:S02]  /*9040*/  IADD3 R26, P5, PT, R17, UR4, RZ ;  /* 0x00000004111a7c10 */ /* 0x001fe4000ffbe0ff */
[----:B------:R-:W-:Y:S01]  /*9050*/  SEL R27, R3, R27, !P2 ;  /* 0x0000001b031b7207 */ /* 0x000fe20005000000 */
[----:B------:R-:W-:-:S02]  /*9060*/  IMAD R20, R21, R14, R20 ;  /* 0x0000000e15147224 */ /* 0x000fc400078e0214 */
[-C--:B------:R-:W-:Y:S02]  /*9070*/  IMAD R16, R16, R14.reuse, R11 ;  /* 0x0000000e10107224 */ /* 0x080fe400078e020b */
[-C--:B------:R-:W-:Y:S01]  /*9080*/  IMAD R22, R21, R14.reuse, R27 ;  /* 0x0000000e15167224 */ /* 0x080fe200078e021b */
[----:B------:R-:W-:Y:S01]  /*9090*/  LEA.HI.X.SX32 R27, R17, UR5, 0x1, P5 ;  /* 0x00000005111b7c11 */ /* 0x000fe2000a8f0eff */
[-CC-:B------:R-:W-:Y:S01]  /*90a0*/  IMAD R17, R20, R14.reuse, R11.reuse ;  /* 0x0000000e14117224 */ /* 0x180fe200078e020b */
[----:B------:R-:W-:Y:S01]  /*90b0*/  IADD3 R24, P6, PT, R16, UR4, RZ ;  /* 0x0000000410187c10 */ /* 0x000fe2000ffde0ff */
[----:B------:R-:W-:Y:S02]  /*90c0*/  IMAD R20, R22, R14, R11 ;  /* 0x0000000e16147224 */ /* 0x000fe400078e020b */
[----:B------:R0:W2:Y:S01]  /*90d0*/  LDG.E.S8 R26, desc[UR6][R26.64] ;  /* 0x000000061a1a7981 */ /* 0x0000a2000c1e1300 */
[----:B------:R-:W-:Y:S02]  /*90e0*/  IADD3 R22, P5, PT, R17, UR4, RZ ;  /* 0x0000000411167c10 */ /* 0x000fe4000ffbe0ff */
[----:B------:R-:W-:-:S02]  /*90f0*/  LEA.HI.X.SX32 R25, R16, UR5, 0x1, P6 ;  /* 0x0000000510197c11 */ /* 0x000fc4000b0f0eff */
[C---:B------:R-:W-:Y:S02]  /*9100*/  IADD3 R16, P6, PT, R20.reuse, UR4, RZ ;  /* 0x0000000414107c10 */ /* 0x040fe4000ffde0ff */
[----:B------:R-:W-:Y:S01]  /*9110*/  LEA.HI.X.SX32 R23, R17, UR5, 0x1, P5 ;  /* 0x0000000511177c11 */ /* 0x000fe2000a8f0eff */
[----:B------:R-:W3:Y:S01]  /*9120*/  LDG.E.S8 R24, desc[UR6][R24.64] ;  /* 0x0000000618187981 */ /* 0x000ee2000c1e1300 */
[----:B------:R-:W-:Y:S02]  /*9130*/  LEA.HI.X.SX32 R17, R20, UR5, 0x1, P6 ;  /* 0x0000000514117c11 */ /* 0x000fe4000b0f0eff */
[----:B------:R-:W1:Y:S01]  /*9140*/  LDC R20, c[0x0][0x384] ;  /* 0x0000e100ff147b82 */ /* 0x000e620000000800 */
[----:B------:R-:W4:Y:S04]  /*9150*/  LDG.E.S8 R22, desc[UR6][R22.64] ;  /* 0x0000000616167981 */ /* 0x000f28000c1e1300 */
[----:B------:R-:W5:Y:S01]  /*9160*/  LDG.E.S8 R16, desc[UR6][R16.64] ;  /* 0x0000000610107981 */ /* 0x000f62000c1e1300 */
[----:B------:R-:W-:-:S05]  /*9170*/  IADD3 R29, PT, PT, R18, R15, RZ ;  /* 0x0000000f121d7210 */ /* 0x000fca0007ffe0ff */
[----:B-1----:R-:W-:-:S04]  /*9180*/  IMAD R29, R6, R29, R20 ;  /* 0x0000001d061d7224 */ /* 0x002fc800078e0214 */
[----:B------:R-:W-:-:S04]  /*9190*/  IMAD R29, R29, 0x4, R8 ;  /* 0x000000041d1d7824 */ /* 0x000fc800078e0208 */
[----:B------:R-:W-:-:S04]  /*91a0*/  IMAD R20, R6, 0x4, R29 ;  /* 0x0000000406147824 */ /* 0x000fc800078e021d */
[----:B------:R-:W-:-:S04]  /*91b0*/  IMAD R28, R6, 0x4, R20 ;  /* 0x00000004061c7824 */ /* 0x000fc800078e0214 */
[----:B0-----:R-:W-:Y:S01]  /*91c0*/  IMAD R27, R6, 0x4, R28 ;  /* 0x00000004061b7824 */ /* 0x001fe200078e021c */
[----:B------:R-:W-:Y:S01]  /*91d0*/  IADD3 R15, PT, PT, R15, 0x4, RZ ;  /* 0x000000040f0f7810 */ /* 0x000fe20007ffe0ff */
[----:B--2---:R0:W-:Y:S04]  /*91e0*/  STS [R29+0x4], R26 ;  /* 0x0000041a1d007388 */ /* 0x0041e80000000800 */
[----:B---3--:R0:W-:Y:S04]  /*91f0*/  STS [R20+0x4], R24 ;  /* 0x0000041814007388 */ /* 0x0081e80000000800 */
[----:B----4-:R0:W-:Y:S04]  /*9200*/  STS [R28+0x4], R22 ;  /* 0x000004161c007388 */ /* 0x0101e80000000800 */
[----:B-----5:R0:W-:Y:S02]  /*9210*/  STS [R27+0x4], R16 ;  /* 0x000004101b007388 */ /* 0x0201e40000000800 */
.L_x_40:
[----:B------:R-:W-:Y:S05]  /*9220*/  @!P4 BRA `(.L_x_39) ;  /* 0x000000040014c947 */ /* 0x000fea0003800000 */
[----:B------:R-:W-:Y:S05]  /*9230*/  @!P0 BRA `(.L_x_41) ;  /* 0x0000000000ac8947 */ /* 0x000fea0003800000 */
[----:B0-----:R-:W-:Y:S01]  /*9240*/  IMAD.IADD R22, R13, 0x1, R15 ;  /* 0x000000010d167824 */ /* 0x001fe200078e020f */
[----:B------:R-:W0:Y:S03]  /*9250*/  LDCU.64 UR4, c[0x0][0x388] ;  /* 0x00007100ff0477ac */ /* 0x000e260008000a00 */
[----:B------:R-:W-:Y:S01]  /*9260*/  VIADD R24, R22, 0x1 ;  /* 0x0000000116187836 */ /* 0x000fe20000000000 */
[----:B------:R-:W-:-:S04]  /*9270*/  IABS R17, R22 ;  /* 0x0000001600117213 */ /* 0x000fc80000000000 */
[----:B------:R-:W-:Y:S01]  /*9280*/  IABS R23, R24 ;  /* 0x0000001800177213 */ /* 0x000fe20000000000 */
[----:B------:R-:W-:-:S04]  /*9290*/  IMAD.HI.U32 R16, R2, R17, RZ ;  /* 0x0000001102107227 */ /* 0x000fc800078e00ff */
[----:B------:R-:W-:Y:S02]  /*92a0*/  IMAD.MOV R20, RZ, RZ, -R16 ;  /* 0x000000ffff147224 */ /* 0x000fe400078e0a10 */
[----:B------:R-:W-:-:S04]  /*92b0*/  IMAD.HI.U32 R16, R2, R23, RZ ;  /* 0x0000001702107227 */ /* 0x000fc800078e00ff */
[----:B------:R-:W-:Y:S02]  /*92c0*/  IMAD R17, R4, R20, R17 ;  /* 0x0000001404117224 */ /* 0x000fe400078e0211 */
[----:B------:R-:W-:-:S03]  /*92d0*/  IMAD.MOV R16, RZ, RZ, -R16 ;  /* 0x000000ffff107224 */ /* 0x000fc600078e0a10 */
[----:B------:R-:W-:Y:S01]  /*92e0*/  ISETP.GT.U32.AND P4, PT, R0, R17, PT ;  /* 0x000000110000720c */ /* 0x000fe20003f84070 */
[----:B------:R-:W-:-:S05]  /*92f0*/  IMAD R23, R4, R16, R23 ;  /* 0x0000001004177224 */ /* 0x000fca00078e0217 */
[----:B------:R-:W-:-:S07]  /*9300*/  ISETP.GT.U32.AND P5, PT, R0, R23, PT ;  /* 0x000000170000720c */ /* 0x000fce0003fa4070 */
[----:B------:R-:W-:-:S04]  /*9310*/  @!P4 IADD3 R17, PT, PT, R17, -R4, RZ ;  /* 0x800000041111c210 */ /* 0x000fc80007ffe0ff */
[----:B------:R-:W-:Y:S02]  /*9320*/  ISETP.GT.U32.AND P4, PT, R0, R17, PT ;  /* 0x000000110000720c */ /* 0x000fe40003f84070 */
[----:B------:R-:W-:Y:S01]  /*9330*/  @!P5 IMAD.IADD R23, R23, 0x1, -R4 ;  /* 0x000000011717d824 */ /* 0x000fe200078e0a04 */
[----:B------:R-:W-:-:S04]  /*9340*/  ISETP.GE.AND P5, PT, R22, RZ, PT ;  /* 0x000000ff1600720c */ /* 0x000fc80003fa6270 */
[----:B------:R-:W-:-:S06]  /*9350*/  ISETP.GT.U32.AND P6, PT, R0, R23, PT ;  /* 0x000000170000720c */ /* 0x000fcc0003fc4070 */
[----:B------:R-:W-:Y:S01]  /*9360*/  @!P4 IMAD.IADD R17, R17, 0x1, -R4 ;  /* 0x000000011111c824 */ /* 0x000fe200078e0a04 */
[----:B------:R-:W-:-:S03]  /*9370*/  ISETP.GE.AND P4, PT, R24, RZ, PT ;  /* 0x000000ff1800720c */ /* 0x000fc60003f86270 */
[----:B------:R-:W-:-:S03]  /*9380*/  @!P5 IMAD.MOV R17, RZ, RZ, -R17 ;  /* 0x000000ffff11d224 */ /* 0x000fc600078e0a11 */
[----:B------:R-:W-:Y:S02]  /*9390*/  @!P6 IMAD.IADD R23, R23, 0x1, -R4 ;  /* 0x000000011717e824 */ /* 0x000fe400078e0a04 */
[----:B------:R-:W-:-:S05]  /*93a0*/  SEL R17, R3, R17, !P2 ;  /* 0x0000001103117207 */ /* 0x000fca0005000000 */
[----:B------:R-:W-:Y:S01]  /*93b0*/  @!P4 IADD3 R23, PT, PT, -R23, RZ, RZ ;  /* 0x000000ff1717c210 */ /* 0x000fe20007ffe1ff */
        /* <DEDUP_REMOVED lines=9> */
[----:B------:R-:W-:Y:S02]  /*9450*/  LEA.HI.X.SX32 R17, R20, UR5, 0x1, P5 ;  /* 0x0000000514117c11 */ /* 0x000fe4000a8f0eff */
[----:B------:R-:W0:Y:S03]  /*9460*/  LDC R20, c[0x0][0x384] ;  /* 0x0000e100ff147b82 */ /* 0x000e260000000800 */
[----:B------:R-:W3:Y:S01]  /*9470*/  LDG.E.S8 R16, desc[UR6][R16.64] ;  /* 0x0000000610107981 */ /* 0x000ee2000c1e1300 */
[----:B------:R-:W-:-:S04]  /*9480*/  IMAD.IADD R25, R18, 0x1, R15 ;  /* 0x0000000112197824 */ /* 0x000fc800078e020f */
[----:B0-----:R-:W-:-:S04]  /*9490*/  IMAD R25, R6, R25, R20 ;  /* 0x0000001906197224 */ /* 0x001fc800078e0214 */
[----:B------:R-:W-:-:S04]  /*94a0*/  IMAD R27, R25, 0x4, R8 ;  /* 0x00000004191b7824 */ /* 0x000fc800078e0208 */
[----:B------:R-:W-:Y:S02]  /*94b0*/  IMAD R25, R6, 0x4, R27 ;  /* 0x0000000406197824 */ /* 0x000fe400078e021b */
[----:B------:R-:W-:Y:S01]  /*94c0*/  VIADD R15, R15, 0x2 ;  /* 0x000000020f0f7836 */ /* 0x000fe20000000000 */
[----:B--2---:R1:W-:Y:S04]  /*94d0*/  STS [R27+0x4], R22 ;  /* 0x000004161b007388 */ /* 0x0043e80000000800 */
[----:B---3--:R1:W-:Y:S02]  /*94e0*/  STS [R25+0x4], R16 ;  /* 0x0000041019007388 */ /* 0x0083e40000000800 */
.L_x_41:
[----:B------:R-:W2:Y:S02]  /*94f0*/  LDC R17, c[0x0][0x384] ;  /* 0x0000e100ff117b82 */ /* 0x000ea40000000800 */
[----:B--2---:R-:W-:-:S13]  /*9500*/  LOP3.LUT P4, RZ, R17, 0x1, RZ, 0xc0, !PT ;  /* 0x0000000111ff7812 */ /* 0x004fda000788c0ff */
[----:B------:R-:W-:Y:S05]  /*9510*/  @!P4 BRA `(.L_x_39) ;  /* 0x000000000058c947 */ /* 0x000fea0003800000 */
        /* <DEDUP_REMOVED lines=18> */
[----:B------:R-:W-:-:S05]  /*9640*/  IADD3 R15, PT, PT, R18, R15, RZ ;  /* 0x0000000f120f7210 */ /* 0x000fca0007ffe0ff */
[----:B------:R-:W-:-:S04]  /*9650*/  IMAD R15, R6, R15, R17 ;  /* 0x0000000f060f7224 */ /* 0x000fc800078e0211 */
[----:B------:R-:W-:-:S05]  /*9660*/  IMAD R15, R15, 0x4, R8 ;  /* 0x000000040f0f7824 */ /* 0x000fca00078e0208 */
[----:B--2---:R2:W-:Y:S02]  /*9670*/  STS [R15+0x4], R2 ;  /* 0x000004020f007388 */ /* 0x0045e40000000800 */
.L_x_39:
[----:B------:R-:W-:Y:S05]  /*9680*/  @P3 BRA `(.L_x_42) ;  /* 0xffffffe8003c3947 */ /* 0x000fea000383ffff */
.L_x_2:
[----:B------:R-:W-:Y:S05]  /*9690*/  BSYNC.RECONVERGENT B0 ;  /* 0x0000000000007941 */ /* 0x000fea0003800200 */
.L_x_0:
[----:B------:R-:W-:Y:S01]  /*96a0*/  BAR.SYNC.DEFER_BLOCKING 0x0 ;  /* 0x0000000000007b1d */ /* 0x000fe20000010000 */
[C---:B01----:R-:W-:Y:S01]  /*96b0*/  IMAD R16, R6.reuse, R6, RZ ;  /* 0x0000000606107224 */ /* 0x043fe200078e02ff */
[----:B------:R-:W-:Y:S01]  /*96c0*/  PLOP3.LUT P0, PT, PT, PT, PT, 0x80, 0x8 ;  /* 0x000000000008781c */ /* 0x000fe20003f0f070 */
[----:B------:R-:W-:Y:S02]  /*96d0*/  IMAD.IADD R3, R7, 0x1, -R6 ;  /* 0x0000000107037824 */ /* 0x000fe400078e0a06 */
[----:B------:R-:W-:Y:S01]  /*96e0*/  IMAD R18, R6, 0x4, R9 ;  /* 0x0000000406127824 */ /* 0x000fe200078e0209 */
[----:B------:R-:W-:Y:S01]  /*96f0*/  LEA R21, R16, R9, 0x2 ;  /* 0x0000000910157211 */ /* 0x000fe200078e10ff */
[----:B------:R-:W-:Y:S01]  /*9700*/  IMAD R26, R3, 0x4, R8 ;  /* 0x00000004031a7824 */ /* 0x000fe200078e0208 */
[C---:B------:R-:W-:Y:S01]  /*9710*/  IADD3 R23, PT, PT, R7.reuse, -R16, -R6 ;  /* 0x8000001007177210 */ /* 0x040fe20007ffe806 */
[----:B--2---:R-:W-:Y:S01]  /*9720*/  IMAD.IADD R11, R7, 0x1, -R16 ;  /* 0x00000001070b7824 */ /* 0x004fe200078e0a10 */
[----:B------:R-:W0:Y:S01]  /*9730*/  LDCU.64 UR4, c[0x0][0x390] ;  /* 0x00007200ff0477ac */ /* 0x000e220008000a00 */
[----:B------:R-:W-:-:S02]  /*9740*/  IMAD R14, R6, 0x4, R21 ;  /* 0x00000004060e7824 */ /* 0x000fc400078e0215 */
[----:B------:R-:W-:Y:S02]  /*9750*/  IMAD R27, R11, 0x4, R8 ;  /* 0x000000040b1b7824 */ /* 0x000fe400078e0208 */
[----:B------:R-:W-:Y:S02]  /*9760*/  IMAD R7, R16, 0x4, R26 ;  /* 0x0000000410077824 */ /* 0x000fe400078e021a */
[----:B------:R-:W-:Y:S01]  /*9770*/  IMAD R20, R23, 0x4, R8 ;  /* 0x0000000417147824 */ /* 0x000fe200078e0208 */
[----:B------:R-:W-:Y:S01]  /*9780*/  LEA R16, R6, R27, 0x2 ;  /* 0x0000001b06107211 */ /* 0x000fe200078e10ff */
[----:B------:R-:W-:Y:S04]  /*9790*/  LDS R22, [R9+0x8] ;  /* 0x0000080009167984 */ /* 0x000fe80000000800 */
[----:B------:R-:W-:Y:S04]  /*97a0*/  LDS R25, [R9] ;  /* 0x0000000009197984 */ /* 0x000fe80000000800 */
[----:B------:R-:W1:Y:S04]  /*97b0*/  LDS R24, [R18+0x4] ;  /* 0x0000040012187984 */ /* 0x000e680000000800 */
[----:B------:R-:W-:Y:S04]  /*97c0*/  LDS R0, [R26+0x4] ;  /* 0x000004001a007984 */ /* 0x000fe80000000800 */
[----:B------:R-:W2:Y:S04]  /*97d0*/  LDS R3, [R21+0x4] ;  /* 0x0000040015037984 */ /* 0x000ea80000000800 */
[----:B------:R-:W-:Y:S04]  /*97e0*/  LDS R2, [R18+0x8] ;  /* 0x0000080012027984 */ /* 0x000fe80000000800 */
[----:B------:R-:W3:Y:S04]  /*97f0*/  LDS R11, [R27+0x4] ;  /* 0x000004001b0b7984 */ /* 0x000ee80000000800 */
[----:B------:R-:W-:Y:S04]  /*9800*/  LDS R4, [R26+0x8] ;  /* 0x000008001a047984 */ /* 0x000fe80000000800 */
[----:B------:R-:W4:Y:S04]  /*9810*/  LDS R13, [R21+0x8] ;  /* 0x00000800150d7984 */ /* 0x000f280000000800 */
[----:B------:R-:W-:Y:S04]  /*9820*/  LDS R10, [R18] ;  /* 0x00000000120a7984 */ /* 0x000fe80000000800 */
[----:B------:R-:W5:Y:S04]  /*9830*/  LDS R15, [R27+0x8] ;  /* 0x000008001b0f7984 */ /* 0x000f680000000800 */
[----:B------:R-:W-:Y:S04]  /*9840*/  LDS R12, [R21] ;  /* 0x00000000150c7984 */ /* 0x000fe80000000800 */
[----:B------:R2:W0:Y:S01]  /*9850*/  LDS R17, [R26] ;  /* 0x000000001a117984 */ /* 0x0004220000000800 */
[----:B-1----:R-:W-:-:S03]  /*9860*/  IADD3 R24, PT, PT, R24, R25, R22 ;  /* 0x0000001918187210 */ /* 0x002fc60007ffe016 */
[----:B------:R-:W-:Y:S04]  /*9870*/  LDS R6, [R27] ;  /* 0x000000001b067984 */ /* 0x000fe80000000800 */
[----:B------:R-:W1:Y:S01]  /*9880*/  LDS R19, [R14+0x4] ;  /* 0x000004000e137984 */ /* 0x000e620000000800 */
[----:B--2---:R-:W-:-:S03]  /*9890*/  IADD3 R26, PT, PT, R3, R24, R0 ;  /* 0x00000018031a7210 */ /* 0x004fc60007ffe000 */
[----:B------:R-:W-:Y:S04]  /*98a0*/  LDS R23, [R7+0x4] ;  /* 0x0000040007177984 */ /* 0x000fe80000000800 */
[----:B------:R-:W2:Y:S01]  /*98b0*/  LDS R18, [R16+0x4] ;  /* 0x0000040010127984 */ /* 0x000ea20000000800 */
[----:B---3--:R-:W-:-:S03]  /*98c0*/  IADD3 R11, PT, PT, R2, R26, R11 ;  /* 0x0000001a020b7210 */ /* 0x008fc60007ffe00b */
[----:B------:R-:W-:Y:S04]  /*98d0*/  LDS R8, [R14+0x8] ;  /* 0x000008000e087984 */ /* 0x000fe80000000800 */
[----:B------:R-:W3:Y:S01]  /*98e0*/  LDS R21, [R20+0x4] ;  /* 0x0000040014157984 */ /* 0x000ee20000000800 */
[----:B----4-:R-:W-:-:S03]  /*98f0*/  IADD3 R4, PT, PT, R13, R11, R4 ;  /* 0x0000000b0d047210 */ /* 0x010fc60007ffe004 */
[----:B------:R-:W-:Y:S04]  /*9900*/  LDS R22, [R7+0x8] ;  /* 0x0000080007167984 */ /* 0x000fe80000000800 */
[----:B------:R-:W4:Y:S01]  /*9910*/  LDS R25, [R16+0x8] ;  /* 0x0000080010197984 */ /* 0x000f220000000800 */
[----:B-----5:R-:W-:-:S03]  /*9920*/  IADD3 R4, PT, PT, R10, R4, R15 ;  /* 0x000000040a047210 */ /* 0x020fc60007ffe00f */
[----:B------:R-:W-:Y:S04]  /*9930*/  LDS R3, [R14] ;  /* 0x000000000e037984 */ /* 0x000fe80000000800 */
[----:B------:R-:W5:Y:S01]  /*9940*/  LDS R0, [R20+0x8] ;  /* 0x0000080014007984 */ /* 0x000f620000000800 */
[----:B0-----:R-:W-:-:S03]  /*9950*/  IADD3 R4, PT, PT, R12, R4, R17 ;  /* 0x000000040c047210 */ /* 0x001fc60007ffe011 */
[----:B------:R-:W-:Y:S04]  /*9960*/  LDS R24, [R7] ;  /* 0x0000000007187984 */ /* 0x000fe80000000800 */
[----:B------:R-:W0:Y:S01]  /*9970*/  LDS R27, [R16] ;  /* 0x00000000101b7984 */ /* 0x000e220000000800 */
[----:B-1----:R-:W-:-:S03]  /*9980*/  IADD3 R4, PT, PT, R19, R4, R6 ;  /* 0x0000000413047210 */ /* 0x002fc60007ffe006 */
[----:B------:R-:W1:Y:S04]  /*9990*/  LDS R2, [R20] ;  /* 0x0000000014027984 */ /* 0x000e680000000800 */
[----:B------:R-:W1:Y:S01]  /*99a0*/  LDS R9, [R9+0x4] ;  /* 0x0000040009097984 */ /* 0x000e620000000800 */
[----:B--2---:R-:W-:-:S04]  /*99b0*/  IADD3 R4, PT, PT, R18, R4, R23 ;  /* 0x0000000412047210 */ /* 0x004fc80007ffe017 */
[----:B---3--:R-:W-:-:S04]  /*99c0*/  IADD3 R4, PT, PT, R8, R4, R21 ;  /* 0x0000000408047210 */ /* 0x008fc80007ffe015 */
[----:B----4-:R-:W-:-:S04]  /*99d0*/  IADD3 R4, PT, PT, R22, R4, R25 ;  /* 0x0000000416047210 */ /* 0x010fc80007ffe019 */
[----:B-----5:R-:W-:-:S04]  /*99e0*/  IADD3 R0, PT, PT, R0, R4, R3 ;  /* 0x0000000400007210 */ /* 0x020fc80007ffe003 */
[----:B0-----:R-:W-:-:S05]  /*99f0*/  IADD3 R27, PT, PT, R27, R0, R24 ;  /* 0x000000001b1b7210 */ /* 0x001fca0007ffe018 */
[----:B-1----:R-:W-:-:S04]  /*9a00*/  IMAD.IADD R2, R27, 0x1, R2 ;  /* 0x000000011b027824 */ /* 0x002fc800078e0202 */
[----:B------:R-:W-:-:S05]  /*9a10*/  VIADD R0, R2, 0xfffffff8 ;  /* 0xfffffff802007836 */ /* 0x000fca0000000000 */
[----:B------:R-:W-:Y:S02]  /*9a20*/  ISETP.GE.U32.AND P1, PT, R0, -0x3, PT ;  /* 0xfffffffd0000780c */ /* 0x000fe40003f26070 */
[----:B------:R-:W-:Y:S02]  /*9a30*/  PRMT R0, RZ, 0x7610, R0 ;  /* 0x00007610ff007816 */ /* 0x000fe40000000000 */
[----:B------:R-:W-:-:S13]  /*9a40*/  ISETP.NE.AND P1, PT, R9, RZ, !P1 ;  /* 0x000000ff0900720c */ /* 0x000fda0004f25270 */
[----:B------:R-:W-:-:S04]  /*9a50*/  @!P1 ISETP.NE.AND P2, PT, R9, RZ, PT ;  /* 0x000000ff0900920c */ /* 0x000fc80003f45270 */
[----:B------:R-:W-:Y:S02]  /*9a60*/  @!P1 PLOP3.LUT P0, PT, P2, PT, PT, 0x80, 0x8 ;  /* 0x000000000008981c */ /* 0x000fe4000170f070 */
[----:B------:R-:W-:Y:S02]  /*9a70*/  @!P1 ISETP.NE.AND P2, PT, R2, 0x6, PT ;  /* 0x000000060200980c */ /* 0x000fe40003f45270 */
[----:B------:R-:W-:-:S04]  /*9a80*/  IADD3 R2, P3, PT, R5, UR4, RZ ;  /* 0x0000000405027c10 */ /* 0x000fc8000ff7e0ff */
[----:B------:R-:W-:-:S05]  /*9a90*/  LEA.HI.X.SX32 R3, R5, UR5, 0x1, P3 ;  /* 0x0000000505037c11 */ /* 0x000fca00098f0eff */
[----:B------:R-:W-:-:S04]  /*9aa0*/  @!P0 SEL R9, R9, 0x1, P2 ;  /* 0x0000000109098807 */ /* 0x000fc80001000000 */
[----:B------:R-:W-:-:S05]  /*9ab0*/  @!P1 PRMT R0, R9, 0x7610, R0 ;  /* 0x0000761009009816 */ /* 0x000fca0000000000 */
[----:B------:R-:W-:Y:S01]  /*9ac0*/  STG.E.U8 desc[UR6][R2.64], R0 ;  /* 0x0000000002007986 */ /* 0x000fe2000c101106 */
[----:B------:R-:W-:Y:S05]  /*9ad0*/  EXIT ;  /* 0x000000000000794d */ /* 0x000fea0003800000 */
.L_x_43:
[----:B------:R-:W-:-:S00]  /*9ae0*/  BRA `(.L_x_43) ;  /* 0xfffffffc00fc7947 */ /* 0x000fc0000383ffff */
[----:B------:R-:W-:-:S00]  /*9af0*/  NOP ;  /* 0x0000000000007918 */ /* 0x000fc00000000000 */
        /* <DEDUP_REMOVED lines=8> */
.L_x_44:


//--------------------- .nv.shared._Z10life3d_runiiPcS_i --------------------------
	.section	.nv.shared._Z10life3d_runiiPcS_i,"aw",@nobits
	.sectionflags	@""
	.align	16
	.zero		1024


//--------------------- .nv.shared.reserved.0     --------------------------
	.section	.nv.shared.reserved.0,"aw",@nobits
	.weak		__nv_reservedSMEM_offset_0_alias
	.size		__nv_reservedSMEM_offset_0_alias, 0, 64
	.other		__nv_reservedSMEM_offset_0_alias,@"STO_CUDA_RESERVED_SHARED STV_DEFAULT"
__nv_reservedSMEM_offset_0_alias:
	.zero		0
	.zero		64


//--------------------- .nv.constant0._Z10life3d_runiiPcS_i --------------------------
	.section	.nv.constant0._Z10life3d_runiiPcS_i,"a",@progbits
	.sectionflags	@""
	.align	4
.nv.constant0._Z10life3d_runiiPcS_i:
	.zero		924


//--------------------- SYMBOLS --------------------------

	.type		.nv.reservedSmem.offset0,@object
	.size		.nv.reservedSmem.offset0,0x4
	.type		.nv.reservedSmem.cap,@object
	.size		.nv.reservedSmem.cap,0x4
